// auto-generated by cutlass_sweep.gemm — config: {"arch": "sm_90", "cluster_m": 4, "cluster_n": 2, "dtype": "int8", "dtype_b": "int8", "layout": "nt", "stages": 0, "tile_k": 64, "tile_m": 128, "tile_n": 64}
#include "cutlass/cutlass.h"
#include "cutlass/gemm/collective/collective_builder.hpp"
#include "cutlass/gemm/device/gemm_universal_adapter.h"
#include "cutlass/gemm/kernel/gemm_universal.hpp"
#include "cutlass/epilogue/collective/collective_builder.hpp"

using ElemA = int8_t;
using ElemB = int8_t;
using ElemCD = int8_t;
using Acc  = int32_t;
using TileShape    = cute::Shape<cute::_128, cute::_64, cute::_64>;
using ClusterShape = cute::Shape<cute::_4, cute::_2, cute::_1>;

using CollectiveEpilogue = typename cutlass::epilogue::collective::CollectiveBuilder<
    cutlass::arch::Sm90, cutlass::arch::OpClassTensorOp,
    TileShape, ClusterShape,
    cutlass::epilogue::collective::EpilogueTileAuto,
    Acc, Acc,
    ElemCD, cutlass::layout::RowMajor, 128 / cutlass::sizeof_bits<ElemCD>::value,
    ElemCD, cutlass::layout::RowMajor, 128 / cutlass::sizeof_bits<ElemCD>::value,
    cutlass::epilogue::collective::EpilogueScheduleAuto
  >::CollectiveOp;

using CollectiveMainloop = typename cutlass::gemm::collective::CollectiveBuilder<
    cutlass::arch::Sm90, cutlass::arch::OpClassTensorOp,
    ElemA, cutlass::layout::RowMajor, 128 / cutlass::sizeof_bits<ElemA>::value,
    ElemB, cutlass::layout::ColumnMajor, 128 / cutlass::sizeof_bits<ElemB>::value,
    Acc,
    TileShape, ClusterShape,
    cutlass::gemm::collective::StageCountAutoCarveout<static_cast<int>(sizeof(typename CollectiveEpilogue::SharedStorage))>,
    cutlass::gemm::collective::KernelScheduleAuto
  >::CollectiveOp;

using GemmKernel = cutlass::gemm::kernel::GemmUniversal<
    cute::Shape<int,int,int,int>,
    CollectiveMainloop,
    CollectiveEpilogue
>;
using Gemm = cutlass::gemm::device::GemmUniversalAdapter<GemmKernel>;

// Force the device kernel symbol into the cubin without needing a host main.
auto* _anchor = &cutlass::device_kernel<GemmKernel>;


// ===== COMPILED SASS (sm_90a) =====

	.target	sm_90a

	.elftype	@"ET_EXEC"


//--------------------- .note.nv.tkinfo           --------------------------
	.section	.note.nv.tkinfo,"",@"SHT_NOTE"
	.sectionflags	@"SHF_NOTE_NV_TKINFO"
	.tkinfo
        /*0018*/ 	.word	0x00000002
        /*0030*/ 	.string	""
        /*0030*/ 	.string	"ptxas"
        /*0030*/ 	.string	"Cuda compilation tools, release 13.0, V13.0.88"
        /*0030*/ 	.string	"Build cuda_13.0.r13.0/compiler.36424714_0"
        /*0030*/ 	.string	"-arch sm_90a -m 64 "



//--------------------- .note.nv.cuinfo           --------------------------
	.section	.note.nv.cuinfo,"",@"SHT_NOTE"
	.sectionflags	@"SHF_NOTE_NV_CUINFO"
        /*0018*/ 	.short	0x0002
        /*001a*/ 	.short	0x005a
        /*001c*/ 	.short	0x0082
	.zero		2


//--------------------- .nv.info                  --------------------------
	.section	.nv.info,"",@"SHT_CUDA_INFO"
	.align	4


	//----- nvinfo : EIATTR_REGCOUNT
	.align		4
        /*0000*/ 	.byte	0x04, 0x2f
        /*0002*/ 	.short	(.L_15 - .L_14)
	.align		4
.L_14:
        /*0004*/ 	.word	index@(_ZN7cutlass13device_kernelINS_4gemm6kernel13GemmUniversalIN4cute5tupleIJiiiiEEENS1_10collective13CollectiveMmaINS1_34MainloopSm90TmaGmmaWarpSpecializedILi18ENS5_IJNS4_1CILi4EEENSA_ILi2EEENSA_ILi1EEEEEENS1_35KernelTmaWarpSpecializedCooperativeEEENS5_IJNSA_ILi128EEENSA_ILi64EEESI_EEEaNS5_IJlSD_lEEEaSK_NS4_8TiledMMAINS4_8MMA_AtomIJNS4_4SM904GMMA26MMA_64x64x32_S32S8S8_SS_TNEEEENS4_6LayoutINS5_IJSC_SD_SD_EEENS5_IJSD_NSA_ILi0EEEST_EEEEENS5_IJNS4_10UnderscoreESW_SW_EEEEENS4_23SM90_TMA_LOAD_MULTICASTENS4_14ComposedLayoutINS4_7SwizzleILi2ELi4ELi3EEENS4_18smem_ptr_flag_bitsILi8EEENSR_INS5_IJNSA_ILi8EEESI_EEENS5_IJSI_SD_EEEEEEEvNS4_8identityESZ_S19_vS1A_EENS_8epilogue10collective6detail29Sm90TmaWarpSpecializedAdapterINS1D_15DefaultEpilogueIaSK_SK_NS1C_6thread17LinearCombinationIaLi1EiiLNS1H_9ScaleType4KindE0ELNS_15FloatRoundStyleE2EaEENS1_15EpilogueDefaultEEEEEvvEEEEvNT_6ParamsE)
        /*0008*/ 	.word	0x000000a8


	//----- nvinfo : EIATTR_FRAME_SIZE
	.align		4
.L_15:
        /*000c*/ 	.byte	0x04, 0x11
        /*000e*/ 	.short	(.L_17 - .L_16)
	.align		4
.L_16:
        /*0010*/ 	.word	index@(_ZN7cutlass13device_kernelINS_4gemm6kernel13GemmUniversalIN4cute5tupleIJiiiiEEENS1_10collective13CollectiveMmaINS1_34MainloopSm90TmaGmmaWarpSpecializedILi18ENS5_IJNS4_1CILi4EEENSA_ILi2EEENSA_ILi1EEEEEENS1_35KernelTmaWarpSpecializedCooperativeEEENS5_IJNSA_ILi128EEENSA_ILi64EEESI_EEEaNS5_IJlSD_lEEEaSK_NS4_8TiledMMAINS4_8MMA_AtomIJNS4_4SM904GMMA26MMA_64x64x32_S32S8S8_SS_TNEEEENS4_6LayoutINS5_IJSC_SD_SD_EEENS5_IJSD_NSA_ILi0EEEST_EEEEENS5_IJNS4_10UnderscoreESW_SW_EEEEENS4_23SM90_TMA_LOAD_MULTICASTENS4_14ComposedLayoutINS4_7SwizzleILi2ELi4ELi3EEENS4_18smem_ptr_flag_bitsILi8EEENSR_INS5_IJNSA_ILi8EEESI_EEENS5_IJSI_SD_EEEEEEEvNS4_8identityESZ_S19_vS1A_EENS_8epilogue10collective6detail29Sm90TmaWarpSpecializedAdapterINS1D_15DefaultEpilogueIaSK_SK_NS1C_6thread17LinearCombinationIaLi1EiiLNS1H_9ScaleType4KindE0ELNS_15FloatRoundStyleE2EaEENS1_15EpilogueDefaultEEEEEvvEEEEvNT_6ParamsE)
        /*0014*/ 	.word	0x00000000


	//----- nvinfo : EIATTR_MIN_STACK_SIZE
	.align		4
.L_17:
        /*0018*/ 	.byte	0x04, 0x12
        /*001a*/ 	.short	(.L_19 - .L_18)
	.align		4
.L_18:
        /*001c*/ 	.word	index@(_ZN7cutlass13device_kernelINS_4gemm6kernel13GemmUniversalIN4cute5tupleIJiiiiEEENS1_10collective13CollectiveMmaINS1_34MainloopSm90TmaGmmaWarpSpecializedILi18ENS5_IJNS4_1CILi4EEENSA_ILi2EEENSA_ILi1EEEEEENS1_35KernelTmaWarpSpecializedCooperativeEEENS5_IJNSA_ILi128EEENSA_ILi64EEESI_EEEaNS5_IJlSD_lEEEaSK_NS4_8TiledMMAINS4_8MMA_AtomIJNS4_4SM904GMMA26MMA_64x64x32_S32S8S8_SS_TNEEEENS4_6LayoutINS5_IJSC_SD_SD_EEENS5_IJSD_NSA_ILi0EEEST_EEEEENS5_IJNS4_10UnderscoreESW_SW_EEEEENS4_23SM90_TMA_LOAD_MULTICASTENS4_14ComposedLayoutINS4_7SwizzleILi2ELi4ELi3EEENS4_18smem_ptr_flag_bitsILi8EEENSR_INS5_IJNSA_ILi8EEESI_EEENS5_IJSI_SD_EEEEEEEvNS4_8identityESZ_S19_vS1A_EENS_8epilogue10collective6detail29Sm90TmaWarpSpecializedAdapterINS1D_15DefaultEpilogueIaSK_SK_NS1C_6thread17LinearCombinationIaLi1EiiLNS1H_9ScaleType4KindE0ELNS_15FloatRoundStyleE2EaEENS1_15EpilogueDefaultEEEEEvvEEEEvNT_6ParamsE)
        /*0020*/ 	.word	0x00000000
.L_19:


//--------------------- .nv.compat                --------------------------
	.section	.nv.compat,"",@"SHT_CUDA_COMPAT_INFO"
	.align	4
        /*0000*/ 	.byte	0x02, 0x09, 0x01, 0x00, 0x02, 0x02, 0x04, 0x00, 0x02, 0x05, 0x05, 0x00, 0x03, 0x07, 0x01, 0x01
        /*0010*/ 	.byte	0x02, 0x03, 0x01, 0x00, 0x02, 0x06, 0x01, 0x00, 0x04, 0x0b, 0x08, 0x00, 0x00, 0x00, 0x00, 0x00
        /*0020*/ 	.byte	0x00, 0x00, 0x00, 0x00


//--------------------- .nv.info._ZN7cutlass13device_kernelINS_4gemm6kernel13GemmUniversalIN4cute5tupleIJiiiiEEENS1_10collective13CollectiveMmaINS1_34MainloopSm90TmaGmmaWarpSpecializedILi18ENS5_IJNS4_1CILi4EEENSA_ILi2EEENSA_ILi1EEEEEENS1_35KernelTmaWarpSpecializedCooperativeEEENS5_IJNSA_ILi128EEENSA_ILi64EEESI_EEEaNS5_IJlSD_lEEEaSK_NS4_8TiledMMAINS4_8MMA_AtomIJNS4_4SM904GMMA26MMA_64x64x32_S32S8S8_SS_TNEEEENS4_6LayoutINS5_IJSC_SD_SD_EEENS5_IJSD_NSA_ILi0EEEST_EEEEENS5_IJNS4_10UnderscoreESW_SW_EEEEENS4_23SM90_TMA_LOAD_MULTICASTENS4_14ComposedLayoutINS4_7SwizzleILi2ELi4ELi3EEENS4_18smem_ptr_flag_bitsILi8EEENSR_INS5_IJNSA_ILi8EEESI_EEENS5_IJSI_SD_EEEEEEEvNS4_8identityESZ_S19_vS1A_EENS_8epilogue10collective6detail29Sm90TmaWarpSpecializedAdapterINS1D_15DefaultEpilogueIaSK_SK_NS1C_6thread17LinearCombinationIaLi1EiiLNS1H_9ScaleType4KindE0ELNS_15FloatRoundStyleE2EaEENS1_15EpilogueDefaultEEEEEvvEEEEvNT_6ParamsE --------------------------
	.section	.nv.info._ZN7cutlass13device_kernelINS_4gemm6kernel13GemmUniversalIN4cute5tupleIJiiiiEEENS1_10collective13CollectiveMmaINS1_34MainloopSm90TmaGmmaWarpSpecializedILi18ENS5_IJNS4_1CILi4EEENSA_ILi2EEENSA_ILi1EEEEEENS1_35KernelTmaWarpSpecializedCooperativeEEENS5_IJNSA_ILi128EEENSA_ILi64EEESI_EEEaNS5_IJlSD_lEEEaSK_NS4_8TiledMMAINS4_8MMA_AtomIJNS4_4SM904GMMA26MMA_64x64x32_S32S8S8_SS_TNEEEENS4_6LayoutINS5_IJSC_SD_SD_EEENS5_IJSD_NSA_ILi0EEEST_EEEEENS5_IJNS4_10UnderscoreESW_SW_EEEEENS4_23SM90_TMA_LOAD_MULTICASTENS4_14ComposedLayoutINS4_7SwizzleILi2ELi4ELi3EEENS4_18smem_ptr_flag_bitsILi8EEENSR_INS5_IJNSA_ILi8EEESI_EEENS5_IJSI_SD_EEEEEEEvNS4_8identityESZ_S19_vS1A_EENS_8epilogue10collective6detail29Sm90TmaWarpSpecializedAdapterINS1D_15DefaultEpilogueIaSK_SK_NS1C_6thread17LinearCombinationIaLi1EiiLNS1H_9ScaleType4KindE0ELNS_15FloatRoundStyleE2EaEENS1_15EpilogueDefaultEEEEEvvEEEEvNT_6ParamsE,"",@"SHT_CUDA_INFO"
	.sectionflags	@""
	.align	4


	//----- nvinfo : EIATTR_CUDA_API_VERSION
	.align		4
        /*0000*/ 	.byte	0x04, 0x37
        /*0002*/ 	.short	(.L_21 - .L_20)
.L_20:
        /*0004*/ 	.word	0x00000082


	//----- nvinfo : EIATTR_KPARAM_INFO
	.align		4
.L_21:
        /*0008*/ 	.byte	0x04, 0x17
        /*000a*/ 	.short	(.L_23 - .L_22)
.L_22:
        /*000c*/ 	.word	0x00000000
        /*0010*/ 	.short	0x0000
        /*0012*/ 	.short	0x0070
        /*0014*/ 	.byte	0x00, 0xf0, 0x01, 0x10


	//----- nvinfo : EIATTR_SPARSE_MMA_MASK
	.align		4
.L_23:
        /*0018*/ 	.byte	0x03, 0x50
        /*001a*/ 	.short	0x0000


	//----- nvinfo : EIATTR_MAXREG_COUNT
	.align		4
        /*001c*/ 	.byte	0x03, 0x1b
        /*001e*/ 	.short	0x00a8


	//----- nvinfo : EIATTR_NUM_BARRIERS
	.align		4
        /*0020*/ 	.byte	0x02, 0x4c
        /*0022*/ 	.byte	0x01
	.zero		1


	//----- nvinfo : EIATTR_EXTERNS
	.align		4
        /*0024*/ 	.byte	0x04, 0x0f
        /*0026*/ 	.short	(.L_25 - .L_24)


	//   ....[0]....
	.align		4
.L_24:
        /*0028*/ 	.word	index@(__assertfail)


	//----- nvinfo : EIATTR_MERCURY_ISA_VERSION
	.align		4
.L_25:
        /*002c*/ 	.byte	0x03, 0x5f
        /*002e*/ 	.short	0x0101


	//----- nvinfo : EIATTR_INT_WARP_WIDE_INSTR_OFFSETS
	.align		4
        /*0030*/ 	.byte	0x04, 0x31
        /*0032*/ 	.short	(.L_27 - .L_26)


	//   ....[0]....
.L_26:
        /*0034*/ 	.word	0x00000670


	//   ....[1]....
        /*0038*/ 	.word	0x000006a0


	//   ....[2]....
        /*003c*/ 	.word	0x00000850


	//----- nvinfo : EIATTR_COOP_GROUP_MASK_REGIDS
	.align		4
.L_27:
        /*0040*/ 	.byte	0x04, 0x29
        /*0042*/ 	.short	(.L_29 - .L_28)


	//   ....[0]....
.L_28:
        /*0044*/ 	.word	0xffffffff


	//   ....[1]....
        /*0048*/ 	.word	0xffffffff


	//   ....[2]....
        /*004c*/ 	.word	0xffffffff


	//   ....[3]....
        /*0050*/ 	.word	0xffffffff


	//   ....[4]....
        /*0054*/ 	.word	0xffffffff


	//   ....[5]....
        /*0058*/ 	.word	0xffffffff


	//----- nvinfo : EIATTR_COOP_GROUP_INSTR_OFFSETS
	.align		4
.L_29:
        /*005c*/ 	.byte	0x04, 0x28
        /*005e*/ 	.short	(.L_31 - .L_30)


	//   ....[0]....
.L_30:
        /*0060*/ 	.word	0x00000060


	//   ....[1]....
        /*0064*/ 	.word	0x00000070


	//   ....[2]....
        /*0068*/ 	.word	0x00000130


	//   ....[3]....
        /*006c*/ 	.word	0x000004c0


	//   ....[4]....
        /*0070*/ 	.word	0x00000a00


	//   ....[5]....
        /*0074*/ 	.word	0x00001430


	//----- nvinfo : EIATTR_REG_RECONFIG
	.align		4
.L_31:
        /*0078*/ 	.byte	0x01, 0x54
	.zero		2


	//----- nvinfo : EIATTR_SYSCALL_OFFSETS
	.align		4
        /*007c*/ 	.byte	0x04, 0x46
        /*007e*/ 	.short	(.L_33 - .L_32)


	//   ....[0]....
.L_32:
        /*0080*/ 	.word	0x000015f0


	//----- nvinfo : EIATTR_MBARRIER_INSTR_OFFSETS
	.align		4
.L_33:
        /*0084*/ 	.byte	0x04, 0x39
        /*0086*/ 	.short	(.L_35 - .L_34)


	//   ....[0]....
.L_34:
        /*0088*/ 	.word	0x00000250
        /*008c*/ 	.word	0x000000ff
        /*0090*/ 	.word	0x00000000
        /*0094*/ 	.short	0x0100
        /*0096*/ 	.byte	0x08
	.zero		1


	//   ....[1]....
        /*0098*/ 	.word	0x00000260
        /*009c*/ 	.word	0x000000ff
        /*00a0*/ 	.word	0x00000090
        /*00a4*/ 	.short	0x0100
        /*00a6*/ 	.byte	0x08
	.zero		1


	//   ....[2]....
        /*00a8*/ 	.word	0x00000270
        /*00ac*/ 	.word	0x000000ff
        /*00b0*/ 	.word	0x00000008
        /*00b4*/ 	.short	0x0100
        /*00b6*/ 	.byte	0x08
	.zero		1


	//   ....[3]....
        /*00b8*/ 	.word	0x00000280
        /*00bc*/ 	.word	0x000000ff
        /*00c0*/ 	.word	0x00000098
        /*00c4*/ 	.short	0x0100
        /*00c6*/ 	.byte	0x08
	.zero		1


	//   ....[4]....
        /*00c8*/ 	.word	0x00000290
        /*00cc*/ 	.word	0x000000ff
        /*00d0*/ 	.word	0x00000010
        /*00d4*/ 	.short	0x0100
        /*00d6*/ 	.byte	0x08
	.zero		1


	//   ....[5]....
        /*00d8*/ 	.word	0x000002a0
        /*00dc*/ 	.word	0x000000ff
        /*00e0*/ 	.word	0x000000a0
        /*00e4*/ 	.short	0x0100
        /*00e6*/ 	.byte	0x08
	.zero		1


	//   ....[6]....
        /*00e8*/ 	.word	0x000002b0
        /*00ec*/ 	.word	0x000000ff
        /*00f0*/ 	.word	0x00000018
        /*00f4*/ 	.short	0x0100
        /*00f6*/ 	.byte	0x08
	.zero		1


	//   ....[7]....
        /*00f8*/ 	.word	0x000002c0
        /*00fc*/ 	.word	0x000000ff
        /*0100*/ 	.word	0x000000a8
        /*0104*/ 	.short	0x0100
        /*0106*/ 	.byte	0x08
	.zero		1


	//   ....[8]....
        /*0108*/ 	.word	0x000002d0
        /*010c*/ 	.word	0x000000ff
        /*0110*/ 	.word	0x00000020
        /*0114*/ 	.short	0x0100
        /*0116*/ 	.byte	0x08
	.zero		1


	//   ....[9]....
        /*0118*/ 	.word	0x000002e0
        /*011c*/ 	.word	0x000000ff
        /*0120*/ 	.word	0x000000b0
        /*0124*/ 	.short	0x0100
        /*0126*/ 	.byte	0x08
	.zero		1


	//   ....[10]....
        /*0128*/ 	.word	0x000002f0
        /*012c*/ 	.word	0x000000ff
        /*0130*/ 	.word	0x00000028
        /*0134*/ 	.short	0x0100
        /*0136*/ 	.byte	0x08
	.zero		1


	//   ....[11]....
        /*0138*/ 	.word	0x00000300
        /*013c*/ 	.word	0x000000ff
        /*0140*/ 	.word	0x000000b8
        /*0144*/ 	.short	0x0100
        /*0146*/ 	.byte	0x08
	.zero		1


	//   ....[12]....
        /*0148*/ 	.word	0x00000310
        /*014c*/ 	.word	0x000000ff
        /*0150*/ 	.word	0x00000030
        /*0154*/ 	.short	0x0100
        /*0156*/ 	.byte	0x08
	.zero		1


	//   ....[13]....
        /*0158*/ 	.word	0x00000320
        /*015c*/ 	.word	0x000000ff
        /*0160*/ 	.word	0x000000c0
        /*0164*/ 	.short	0x0100
        /*0166*/ 	.byte	0x08
	.zero		1


	//   ....[14]....
        /*0168*/ 	.word	0x00000330
        /*016c*/ 	.word	0x000000ff
        /*0170*/ 	.word	0x00000038
        /*0174*/ 	.short	0x0100
        /*0176*/ 	.byte	0x08
	.zero		1


	//   ....[15]....
        /*0178*/ 	.word	0x00000340
        /*017c*/ 	.word	0x000000ff
        /*0180*/ 	.word	0x000000c8
        /*0184*/ 	.short	0x0100
        /*0186*/ 	.byte	0x08
	.zero		1


	//   ....[16]....
        /*0188*/ 	.word	0x00000350
        /*018c*/ 	.word	0x000000ff
        /*0190*/ 	.word	0x00000040
        /*0194*/ 	.short	0x0100
        /*0196*/ 	.byte	0x08
	.zero		1


	//   ....[17]....
        /*0198*/ 	.word	0x00000360
        /*019c*/ 	.word	0x000000ff
        /*01a0*/ 	.word	0x000000d0
        /*01a4*/ 	.short	0x0100
        /*01a6*/ 	.byte	0x08
	.zero		1


	//   ....[18]....
        /*01a8*/ 	.word	0x00000370
        /*01ac*/ 	.word	0x000000ff
        /*01b0*/ 	.word	0x00000048
        /*01b4*/ 	.short	0x0100
        /*01b6*/ 	.byte	0x08
	.zero		1


	//   ....[19]....
        /*01b8*/ 	.word	0x00000380
        /*01bc*/ 	.word	0x000000ff
        /*01c0*/ 	.word	0x000000d8
        /*01c4*/ 	.short	0x0100
        /*01c6*/ 	.byte	0x08
	.zero		1


	//   ....[20]....
        /*01c8*/ 	.word	0x00000390
        /*01cc*/ 	.word	0x000000ff
        /*01d0*/ 	.word	0x00000050
        /*01d4*/ 	.short	0x0100
        /*01d6*/ 	.byte	0x08
	.zero		1


	//   ....[21]....
        /*01d8*/ 	.word	0x000003a0
        /*01dc*/ 	.word	0x000000ff
        /*01e0*/ 	.word	0x000000e0
        /*01e4*/ 	.short	0x0100
        /*01e6*/ 	.byte	0x08
	.zero		1


	//   ....[22]....
        /*01e8*/ 	.word	0x000003b0
        /*01ec*/ 	.word	0x000000ff
        /*01f0*/ 	.word	0x00000058
        /*01f4*/ 	.short	0x0100
        /*01f6*/ 	.byte	0x08
	.zero		1


	//   ....[23]....
        /*01f8*/ 	.word	0x000003c0
        /*01fc*/ 	.word	0x000000ff
        /*0200*/ 	.word	0x000000e8
        /*0204*/ 	.short	0x0100
        /*0206*/ 	.byte	0x08
	.zero		1


	//   ....[24]....
        /*0208*/ 	.word	0x000003d0
        /*020c*/ 	.word	0x000000ff
        /*0210*/ 	.word	0x00000060
        /*0214*/ 	.short	0x0100
        /*0216*/ 	.byte	0x08
	.zero		1


	//   ....[25]....
        /*0218*/ 	.word	0x000003e0
        /*021c*/ 	.word	0x000000ff
        /*0220*/ 	.word	0x000000f0
        /*0224*/ 	.short	0x0100
        /*0226*/ 	.byte	0x08
	.zero		1


	//   ....[26]....
        /*0228*/ 	.word	0x000003f0
        /*022c*/ 	.word	0x000000ff
        /*0230*/ 	.word	0x00000068
        /*0234*/ 	.short	0x0100
        /*0236*/ 	.byte	0x08
	.zero		1


	//   ....[27]....
        /*0238*/ 	.word	0x00000400
        /*023c*/ 	.word	0x000000ff
        /*0240*/ 	.word	0x000000f8
        /*0244*/ 	.short	0x0100
        /*0246*/ 	.byte	0x08
	.zero		1


	//   ....[28]....
        /*0248*/ 	.word	0x00000410
        /*024c*/ 	.word	0x000000ff
        /*0250*/ 	.word	0x00000070
        /*0254*/ 	.short	0x0100
        /*0256*/ 	.byte	0x08
	.zero		1


	//   ....[29]....
        /*0258*/ 	.word	0x00000420
        /*025c*/ 	.word	0x000000ff
        /*0260*/ 	.word	0x00000100
        /*0264*/ 	.short	0x0100
        /*0266*/ 	.byte	0x08
	.zero		1


	//   ....[30]....
        /*0268*/ 	.word	0x00000430
        /*026c*/ 	.word	0x000000ff
        /*0270*/ 	.word	0x00000078
        /*0274*/ 	.short	0x0100
        /*0276*/ 	.byte	0x08
	.zero		1


	//   ....[31]....
        /*0278*/ 	.word	0x00000440
        /*027c*/ 	.word	0x000000ff
        /*0280*/ 	.word	0x00000108
        /*0284*/ 	.short	0x0100
        /*0286*/ 	.byte	0x08
	.zero		1


	//   ....[32]....
        /*0288*/ 	.word	0x00000450
        /*028c*/ 	.word	0x000000ff
        /*0290*/ 	.word	0x00000080
        /*0294*/ 	.short	0x0100
        /*0296*/ 	.byte	0x08
	.zero		1


	//   ....[33]....
        /*0298*/ 	.word	0x00000460
        /*029c*/ 	.word	0x000000ff
        /*02a0*/ 	.word	0x00000110
        /*02a4*/ 	.short	0x0100
        /*02a6*/ 	.byte	0x08
	.zero		1


	//   ....[34]....
        /*02a8*/ 	.word	0x00000470
        /*02ac*/ 	.word	0x000000ff
        /*02b0*/ 	.word	0x00000088
        /*02b4*/ 	.short	0x0100
        /*02b6*/ 	.byte	0x08
	.zero		1


	//   ....[35]....
        /*02b8*/ 	.word	0x00000480
        /*02bc*/ 	.word	0x000000ff
        /*02c0*/ 	.word	0x00000118
        /*02c4*/ 	.short	0x0100
        /*02c6*/ 	.byte	0x08
	.zero		1


	//   ....[36]....
        /*02c8*/ 	.word	0x000008e0
        /*02cc*/ 	.word	0x000000ff
        /*02d0*/ 	.word	0x00000130
        /*02d4*/ 	.short	0x0100
        /*02d6*/ 	.byte	0x06
	.zero		1


	//   ....[37]....
        /*02d8*/ 	.word	0x00000980
        /*02dc*/ 	.word	0x000000ff
        /*02e0*/ 	.word	0x00000138
        /*02e4*/ 	.short	0x0100
        /*02e6*/ 	.byte	0x06
	.zero		1


	//   ....[38]....
        /*02e8*/ 	.word	0x000016c0
        /*02ec*/ 	.word	0x00000003
        /*02f0*/ 	.word	0x00000000
        /*02f4*/ 	.short	0x010a
        /*02f6*/ 	.byte	0x3f
	.zero		1


	//   ....[39]....
        /*02f8*/ 	.word	0x00001700
        /*02fc*/ 	.word	0x00000003
        /*0300*/ 	.word	0x00000000
        /*0304*/ 	.short	0x010a
        /*0306*/ 	.byte	0x3f
	.zero		1


	//   ....[40]....
        /*0308*/ 	.word	0x000019d0
        /*030c*/ 	.word	0x00000005
        /*0310*/ 	.word	0x00000000
        /*0314*/ 	.short	0x010a
        /*0316*/ 	.byte	0x3f
	.zero		1


	//   ....[41]....
        /*0318*/ 	.word	0x00001a10
        /*031c*/ 	.word	0x00000005
        /*0320*/ 	.word	0x00000000
        /*0324*/ 	.short	0x010a
        /*0326*/ 	.byte	0x3f
	.zero		1


	//   ....[42]....
        /*0328*/ 	.word	0x00001b70
        /*032c*/ 	.word	0x00000005
        /*0330*/ 	.word	0x00000000
        /*0334*/ 	.short	0x0101
        /*0336*/ 	.byte	0x3f
	.zero		1


	//   ....[43]....
        /*0338*/ 	.word	0x00001d90
        /*033c*/ 	.word	0x00000003
        /*0340*/ 	.word	0x00000000
        /*0344*/ 	.short	0x0101
        /*0346*/ 	.byte	0x3f
	.zero		1


	//   ....[44]....
        /*0348*/ 	.word	0x00004d80
        /*034c*/ 	.word	0x0000000e
        /*0350*/ 	.word	0x00000090
        /*0354*/ 	.short	0x010a
        /*0356*/ 	.byte	0x3f
	.zero		1


	//   ....[45]....
        /*0358*/ 	.word	0x00005100
        /*035c*/ 	.word	0x00000006
        /*0360*/ 	.word	0x00000138
        /*0364*/ 	.short	0x0101
        /*0366*/ 	.byte	0x3f
	.zero		1


	//   ....[46]....
        /*0368*/ 	.word	0x00005830
        /*036c*/ 	.word	0x00000007
        /*0370*/ 	.word	0x00000000
        /*0374*/ 	.short	0x010a
        /*0376*/ 	.byte	0x3f
	.zero		1


	//   ....[47]....
        /*0378*/ 	.word	0x000058b0
        /*037c*/ 	.word	0x00000009
        /*0380*/ 	.word	0x00000000
        /*0384*/ 	.short	0x010a
        /*0386*/ 	.byte	0x3f
	.zero		1


	//   ....[48]....
        /*0388*/ 	.word	0x00005940
        /*038c*/ 	.word	0x00000006
        /*0390*/ 	.word	0x00000000
        /*0394*/ 	.short	0x010a
        /*0396*/ 	.byte	0x3f
	.zero		1


	//   ....[49]....
        /*0398*/ 	.word	0x000059d0
        /*039c*/ 	.word	0x00000009
        /*03a0*/ 	.word	0x00000000
        /*03a4*/ 	.short	0x010a
        /*03a6*/ 	.byte	0x3f
	.zero		1


	//   ....[50]....
        /*03a8*/ 	.word	0x00005a60
        /*03ac*/ 	.word	0x00000006
        /*03b0*/ 	.word	0x00000000
        /*03b4*/ 	.short	0x010a
        /*03b6*/ 	.byte	0x3f
	.zero		1


	//   ....[51]....
        /*03b8*/ 	.word	0x00005af0
        /*03bc*/ 	.word	0x00000009
        /*03c0*/ 	.word	0x00000000
        /*03c4*/ 	.short	0x010a
        /*03c6*/ 	.byte	0x3f
	.zero		1


	//   ....[52]....
        /*03c8*/ 	.word	0x00005b80
        /*03cc*/ 	.word	0x00000006
        /*03d0*/ 	.word	0x00000000
        /*03d4*/ 	.short	0x010a
        /*03d6*/ 	.byte	0x3f
	.zero		1


	//   ....[53]....
        /*03d8*/ 	.word	0x00005c10
        /*03dc*/ 	.word	0x00000009
        /*03e0*/ 	.word	0x00000000
        /*03e4*/ 	.short	0x010a
        /*03e6*/ 	.byte	0x3f
	.zero		1


	//   ....[54]....
        /*03e8*/ 	.word	0x00005ca0
        /*03ec*/ 	.word	0x00000006
        /*03f0*/ 	.word	0x00000000
        /*03f4*/ 	.short	0x010a
        /*03f6*/ 	.byte	0x3f
	.zero		1


	//   ....[55]....
        /*03f8*/ 	.word	0x00005d30
        /*03fc*/ 	.word	0x00000009
        /*0400*/ 	.word	0x00000000
        /*0404*/ 	.short	0x010a
        /*0406*/ 	.byte	0x3f
	.zero		1


	//   ....[56]....
        /*0408*/ 	.word	0x00005dc0
        /*040c*/ 	.word	0x00000006
        /*0410*/ 	.word	0x00000000
        /*0414*/ 	.short	0x010a
        /*0416*/ 	.byte	0x3f
	.zero		1


	//   ....[57]....
        /*0418*/ 	.word	0x00005e50
        /*041c*/ 	.word	0x00000009
        /*0420*/ 	.word	0x00000000
        /*0424*/ 	.short	0x010a
        /*0426*/ 	.byte	0x3f
	.zero		1


	//   ....[58]....
        /*0428*/ 	.word	0x00005ee0
        /*042c*/ 	.word	0x00000006
        /*0430*/ 	.word	0x00000000
        /*0434*/ 	.short	0x010a
        /*0436*/ 	.byte	0x3f
	.zero		1


	//   ....[59]....
        /*0438*/ 	.word	0x00005f70
        /*043c*/ 	.word	0x00000009
        /*0440*/ 	.word	0x00000000
        /*0444*/ 	.short	0x010a
        /*0446*/ 	.byte	0x3f
	.zero		1


	//   ....[60]....
        /*0448*/ 	.word	0x00006000
        /*044c*/ 	.word	0x00000006
        /*0450*/ 	.word	0x00000000
        /*0454*/ 	.short	0x010a
        /*0456*/ 	.byte	0x3f
	.zero		1


	//   ....[61]....
        /*0458*/ 	.word	0x00006090
        /*045c*/ 	.word	0x00000009
        /*0460*/ 	.word	0x00000000
        /*0464*/ 	.short	0x010a
        /*0466*/ 	.byte	0x3f
	.zero		1


	//   ....[62]....
        /*0468*/ 	.word	0x00006120
        /*046c*/ 	.word	0x00000006
        /*0470*/ 	.word	0x00000000
        /*0474*/ 	.short	0x010a
        /*0476*/ 	.byte	0x3f
	.zero		1


	//   ....[63]....
        /*0478*/ 	.word	0x000061b0
        /*047c*/ 	.word	0x00000003
        /*0480*/ 	.word	0x00000000
        /*0484*/ 	.short	0x010a
        /*0486*/ 	.byte	0x3f
	.zero		1


	//   ....[64]....
        /*0488*/ 	.word	0x00006210
        /*048c*/ 	.word	0x00000003
        /*0490*/ 	.word	0x00000000
        /*0494*/ 	.short	0x010a
        /*0496*/ 	.byte	0x3f
	.zero		1


	//   ....[65]....
        /*0498*/ 	.word	0x00006260
        /*049c*/ 	.word	0x00000005
        /*04a0*/ 	.word	0x00000000
        /*04a4*/ 	.short	0x010a
        /*04a6*/ 	.byte	0x3f
	.zero		1


	//   ....[66]....
        /*04a8*/ 	.word	0x00006330
        /*04ac*/ 	.word	0x0000000e
        /*04b0*/ 	.word	0x00000090
        /*04b4*/ 	.short	0x010a
        /*04b6*/ 	.byte	0x3f
	.zero		1


	//   ....[67]....
        /*04b8*/ 	.word	0x00006400
        /*04bc*/ 	.word	0x00000007
        /*04c0*/ 	.word	0x00000000
        /*04c4*/ 	.short	0x010a
        /*04c6*/ 	.byte	0x3f
	.zero		1


	//   ....[68]....
        /*04c8*/ 	.word	0x00006450
        /*04cc*/ 	.word	0x00000009
        /*04d0*/ 	.word	0x00000000
        /*04d4*/ 	.short	0x010a
        /*04d6*/ 	.byte	0x3f
	.zero		1


	//   ....[69]....
        /*04d8*/ 	.word	0x000064a0
        /*04dc*/ 	.word	0x00000006
        /*04e0*/ 	.word	0x00000000
        /*04e4*/ 	.short	0x010a
        /*04e6*/ 	.byte	0x3f
	.zero		1


	//   ....[70]....
        /*04e8*/ 	.word	0x000064f0
        /*04ec*/ 	.word	0x00000009
        /*04f0*/ 	.word	0x00000000
        /*04f4*/ 	.short	0x010a
        /*04f6*/ 	.byte	0x3f
	.zero		1


	//   ....[71]....
        /*04f8*/ 	.word	0x00006540
        /*04fc*/ 	.word	0x00000006
        /*0500*/ 	.word	0x00000000
        /*0504*/ 	.short	0x010a
        /*0506*/ 	.byte	0x3f
	.zero		1


	//   ....[72]....
        /*0508*/ 	.word	0x00006590
        /*050c*/ 	.word	0x00000009
        /*0510*/ 	.word	0x00000000
        /*0514*/ 	.short	0x010a
        /*0516*/ 	.byte	0x3f
	.zero		1


	//   ....[73]....
        /*0518*/ 	.word	0x000065e0
        /*051c*/ 	.word	0x00000006
        /*0520*/ 	.word	0x00000000
        /*0524*/ 	.short	0x010a
        /*0526*/ 	.byte	0x3f
	.zero		1


	//   ....[74]....
        /*0528*/ 	.word	0x00006630
        /*052c*/ 	.word	0x00000009
        /*0530*/ 	.word	0x00000000
        /*0534*/ 	.short	0x010a
        /*0536*/ 	.byte	0x3f
	.zero		1


	//   ....[75]....
        /*0538*/ 	.word	0x00006680
        /*053c*/ 	.word	0x00000006
        /*0540*/ 	.word	0x00000000
        /*0544*/ 	.short	0x010a
        /*0546*/ 	.byte	0x3f
	.zero		1


	//   ....[76]....
        /*0548*/ 	.word	0x000066d0
        /*054c*/ 	.word	0x00000009
        /*0550*/ 	.word	0x00000000
        /*0554*/ 	.short	0x010a
        /*0556*/ 	.byte	0x3f
	.zero		1


	//   ....[77]....
        /*0558*/ 	.word	0x00006720
        /*055c*/ 	.word	0x00000006
        /*0560*/ 	.word	0x00000000
        /*0564*/ 	.short	0x010a
        /*0566*/ 	.byte	0x3f
	.zero		1


	//   ....[78]....
        /*0568*/ 	.word	0x00006770
        /*056c*/ 	.word	0x00000009
        /*0570*/ 	.word	0x00000000
        /*0574*/ 	.short	0x010a
        /*0576*/ 	.byte	0x3f
	.zero		1


	//   ....[79]....
        /*0578*/ 	.word	0x000067c0
        /*057c*/ 	.word	0x00000006
        /*0580*/ 	.word	0x00000000
        /*0584*/ 	.short	0x010a
        /*0586*/ 	.byte	0x3f
	.zero		1


	//   ....[80]....
        /*0588*/ 	.word	0x00006810
        /*058c*/ 	.word	0x00000009
        /*0590*/ 	.word	0x00000000
        /*0594*/ 	.short	0x010a
        /*0596*/ 	.byte	0x3f
	.zero		1


	//   ....[81]....
        /*0598*/ 	.word	0x00006860
        /*059c*/ 	.word	0x00000006
        /*05a0*/ 	.word	0x00000000
        /*05a4*/ 	.short	0x010a
        /*05a6*/ 	.byte	0x3f
	.zero		1


	//   ....[82]....
        /*05a8*/ 	.word	0x000068b0
        /*05ac*/ 	.word	0x00000009
        /*05b0*/ 	.word	0x00000000
        /*05b4*/ 	.short	0x010a
        /*05b6*/ 	.byte	0x3f
	.zero		1


	//   ....[83]....
        /*05b8*/ 	.word	0x00006900
        /*05bc*/ 	.word	0x00000006
        /*05c0*/ 	.word	0x00000000
        /*05c4*/ 	.short	0x010a
        /*05c6*/ 	.byte	0x3f
	.zero		1


	//----- nvinfo : EIATTR_NUM_MBARRIERS
	.align		4
.L_35:
        /*05c8*/ 	.byte	0x03, 0x38
        /*05ca*/ 	.short	0x0026


	//----- nvinfo : EIATTR_EXIT_INSTR_OFFSETS
	.align		4
        /*05cc*/ 	.byte	0x04, 0x1c
        /*05ce*/ 	.short	(.L_37 - .L_36)


	//   ....[0]....
.L_36:
        /*05d0*/ 	.word	0x00000b60


	//   ....[1]....
        /*05d4*/ 	.word	0x00001370


	//   ....[2]....
        /*05d8*/ 	.word	0x00004350


	//   ....[3]....
        /*05dc*/ 	.word	0x000048b0


	//   ....[4]....
        /*05e0*/ 	.word	0x00006200


	//----- nvinfo : EIATTR_MAX_THREADS
	.align		4
.L_37:
        /*05e4*/ 	.byte	0x04, 0x05
        /*05e6*/ 	.short	(.L_39 - .L_38)
.L_38:
        /*05e8*/ 	.word	0x00000180
        /*05ec*/ 	.word	0x00000001
        /*05f0*/ 	.word	0x00000001


	//----- nvinfo : EIATTR_CRS_STACK_SIZE
	.align		4
.L_39:
        /*05f4*/ 	.byte	0x04, 0x1e
        /*05f6*/ 	.short	(.L_41 - .L_40)
.L_40:
        /*05f8*/ 	.word	0x00000000


	//----- nvinfo : EIATTR_CBANK_PARAM_SIZE
	.align		4
.L_41:
        /*05fc*/ 	.byte	0x03, 0x19
        /*05fe*/ 	.short	0x0470


	//----- nvinfo : EIATTR_PARAM_CBANK
	.align		4
        /*0600*/ 	.byte	0x04, 0x0a
        /*0602*/ 	.short	(.L_43 - .L_42)
	.align		4
.L_42:
        /*0604*/ 	.word	index@(.nv.constant0._ZN7cutlass13device_kernelINS_4gemm6kernel13GemmUniversalIN4cute5tupleIJiiiiEEENS1_10collective13CollectiveMmaINS1_34MainloopSm90TmaGmmaWarpSpecializedILi18ENS5_IJNS4_1CILi4EEENSA_ILi2EEENSA_ILi1EEEEEENS1_35KernelTmaWarpSpecializedCooperativeEEENS5_IJNSA_ILi128EEENSA_ILi64EEESI_EEEaNS5_IJlSD_lEEEaSK_NS4_8TiledMMAINS4_8MMA_AtomIJNS4_4SM904GMMA26MMA_64x64x32_S32S8S8_SS_TNEEEENS4_6LayoutINS5_IJSC_SD_SD_EEENS5_IJSD_NSA_ILi0EEEST_EEEEENS5_IJNS4_10UnderscoreESW_SW_EEEEENS4_23SM90_TMA_LOAD_MULTICASTENS4_14ComposedLayoutINS4_7SwizzleILi2ELi4ELi3EEENS4_18smem_ptr_flag_bitsILi8EEENSR_INS5_IJNSA_ILi8EEESI_EEENS5_IJSI_SD_EEEEEEEvNS4_8identityESZ_S19_vS1A_EENS_8epilogue10collective6detail29Sm90TmaWarpSpecializedAdapterINS1D_15DefaultEpilogueIaSK_SK_NS1C_6thread17LinearCombinationIaLi1EiiLNS1H_9ScaleType4KindE0ELNS_15FloatRoundStyleE2EaEENS1_15EpilogueDefaultEEEEEvvEEEEvNT_6ParamsE)
        /*0608*/ 	.short	0x0210
        /*060a*/ 	.short	0x0470


	//----- nvinfo : EIATTR_SW_WAR
	.align		4
.L_43:
        /*060c*/ 	.byte	0x04, 0x36
        /*060e*/ 	.short	(.L_45 - .L_44)
.L_44:
        /*0610*/ 	.word	0x00000008
.L_45:


//--------------------- .nv.callgraph             --------------------------
	.section	.nv.callgraph,"",@"SHT_CUDA_CALLGRAPH"
	.align	4
	.sectionentsize	8
	.align		4
        /*0000*/ 	.word	0x00000000
	.align		4
        /*0004*/ 	.word	0xffffffff
	.align		4
        /*0008*/ 	.word	index@(_ZN7cutlass13device_kernelINS_4gemm6kernel13GemmUniversalIN4cute5tupleIJiiiiEEENS1_10collective13CollectiveMmaINS1_34MainloopSm90TmaGmmaWarpSpecializedILi18ENS5_IJNS4_1CILi4EEENSA_ILi2EEENSA_ILi1EEEEEENS1_35KernelTmaWarpSpecializedCooperativeEEENS5_IJNSA_ILi128EEENSA_ILi64EEESI_EEEaNS5_IJlSD_lEEEaSK_NS4_8TiledMMAINS4_8MMA_AtomIJNS4_4SM904GMMA26MMA_64x64x32_S32S8S8_SS_TNEEEENS4_6LayoutINS5_IJSC_SD_SD_EEENS5_IJSD_NSA_ILi0EEEST_EEEEENS5_IJNS4_10UnderscoreESW_SW_EEEEENS4_23SM90_TMA_LOAD_MULTICASTENS4_14ComposedLayoutINS4_7SwizzleILi2ELi4ELi3EEENS4_18smem_ptr_flag_bitsILi8EEENSR_INS5_IJNSA_ILi8EEESI_EEENS5_IJSI_SD_EEEEEEEvNS4_8identityESZ_S19_vS1A_EENS_8epilogue10collective6detail29Sm90TmaWarpSpecializedAdapterINS1D_15DefaultEpilogueIaSK_SK_NS1C_6thread17LinearCombinationIaLi1EiiLNS1H_9ScaleType4KindE0ELNS_15FloatRoundStyleE2EaEENS1_15EpilogueDefaultEEEEEvvEEEEvNT_6ParamsE)
	.align		4
        /*000c*/ 	.word	index@(__assertfail)
	.align		4
        /*0010*/ 	.word	0x00000000
	.align		4
        /*0014*/ 	.word	0xfffffffe
	.align		4
        /*0018*/ 	.word	0x00000000
	.align		4
        /*001c*/ 	.word	0xfffffffd
	.align		4
        /*0020*/ 	.word	0x00000000
	.align		4
        /*0024*/ 	.word	0xfffffffc


//--------------------- .nv.constant4             --------------------------
	.section	.nv.constant4,"a",@progbits
	.align	8
	.align		8
.nv.constant4:
        /*0000*/ 	.dword	__assertfail
	.align		8
        /*0008*/ 	.dword	__unnamed_1
	.align		8
        /*0010*/ 	.dword	_ZN40_INTERNAL_19ebd07f_4_k_cu_7debc9e0_197974cuda3std3__45__cpo5beginE
	.align		8
        /*0018*/ 	.dword	_ZN40_INTERNAL_19ebd07f_4_k_cu_7debc9e0_197974cuda3std3__45__cpo3endE
	.align		8
        /*0020*/ 	.dword	_ZN40_INTERNAL_19ebd07f_4_k_cu_7debc9e0_197974cuda3std3__45__cpo6cbeginE
	.align		8
        /*0028*/ 	.dword	_ZN40_INTERNAL_19ebd07f_4_k_cu_7debc9e0_197974cuda3std3__45__cpo4cendE
	.align		8
        /*0030*/ 	.dword	_ZN40_INTERNAL_19ebd07f_4_k_cu_7debc9e0_197974cuda3std3__442_GLOBAL__N__19ebd07f_4_k_cu_7debc9e0_197976ignoreE
	.align		8
        /*0038*/ 	.dword	_ZN40_INTERNAL_19ebd07f_4_k_cu_7debc9e0_197974cuda3std3__419piecewise_constructE
	.align		8
        /*0040*/ 	.dword	_ZN40_INTERNAL_19ebd07f_4_k_cu_7debc9e0_197974cuda3std3__48in_placeE
	.align		8
        /*0048*/ 	.dword	_ZN40_INTERNAL_19ebd07f_4_k_cu_7debc9e0_197974cuda3std6ranges3__45__cpo4swapE
	.align		8
        /*0050*/ 	.dword	_ZN40_INTERNAL_19ebd07f_4_k_cu_7debc9e0_197974cuda3std6ranges3__45__cpo9iter_moveE
	.align		8
        /*0058*/ 	.dword	_ZN40_INTERNAL_19ebd07f_4_k_cu_7debc9e0_197974cute7productE
	.align		8
        /*0060*/ 	.dword	_ZN40_INTERNAL_19ebd07f_4_k_cu_7debc9e0_197974cute1_E
	.align		8
        /*0068*/ 	.dword	$str$22
	.align		8
        /*0070*/ 	.dword	$str$23


//--------------------- .text._ZN7cutlass13device_kernelINS_4gemm6kernel13GemmUniversalIN4cute5tupleIJiiiiEEENS1_10collective13CollectiveMmaINS1_34MainloopSm90TmaGmmaWarpSpecializedILi18ENS5_IJNS4_1CILi4EEENSA_ILi2EEENSA_ILi1EEEEEENS1_35KernelTmaWarpSpecializedCooperativeEEENS5_IJNSA_ILi128EEENSA_ILi64EEESI_EEEaNS5_IJlSD_lEEEaSK_NS4_8TiledMMAINS4_8MMA_AtomIJNS4_4SM904GMMA26MMA_64x64x32_S32S8S8_SS_TNEEEENS4_6LayoutINS5_IJSC_SD_SD_EEENS5_IJSD_NSA_ILi0EEEST_EEEEENS5_IJNS4_10UnderscoreESW_SW_EEEEENS4_23SM90_TMA_LOAD_MULTICASTENS4_14ComposedLayoutINS4_7SwizzleILi2ELi4ELi3EEENS4_18smem_ptr_flag_bitsILi8EEENSR_INS5_IJNSA_ILi8EEESI_EEENS5_IJSI_SD_EEEEEEEvNS4_8identityESZ_S19_vS1A_EENS_8epilogue10collective6detail29Sm90TmaWarpSpecializedAdapterINS1D_15DefaultEpilogueIaSK_SK_NS1C_6thread17LinearCombinationIaLi1EiiLNS1H_9ScaleType4KindE0ELNS_15FloatRoundStyleE2EaEENS1_15EpilogueDefaultEEEEEvvEEEEvNT_6ParamsE --------------------------
	.section	.text._ZN7cutlass13device_kernelINS_4gemm6kernel13GemmUniversalIN4cute5tupleIJiiiiEEENS1_10collective13CollectiveMmaINS1_34MainloopSm90TmaGmmaWarpSpecializedILi18ENS5_IJNS4_1CILi4EEENSA_ILi2EEENSA_ILi1EEEEEENS1_35KernelTmaWarpSpecializedCooperativeEEENS5_IJNSA_ILi128EEENSA_ILi64EEESI_EEEaNS5_IJlSD_lEEEaSK_NS4_8TiledMMAINS4_8MMA_AtomIJNS4_4SM904GMMA26MMA_64x64x32_S32S8S8_SS_TNEEEENS4_6LayoutINS5_IJSC_SD_SD_EEENS5_IJSD_NSA_ILi0EEEST_EEEEENS5_IJNS4_10UnderscoreESW_SW_EEEEENS4_23SM90_TMA_LOAD_MULTICASTENS4_14ComposedLayoutINS4_7SwizzleILi2ELi4ELi3EEENS4_18smem_ptr_flag_bitsILi8EEENSR_INS5_IJNSA_ILi8EEESI_EEENS5_IJSI_SD_EEEEEEEvNS4_8identityESZ_S19_vS1A_EENS_8epilogue10collective6detail29Sm90TmaWarpSpecializedAdapterINS1D_15DefaultEpilogueIaSK_SK_NS1C_6thread17LinearCombinationIaLi1EiiLNS1H_9ScaleType4KindE0ELNS_15FloatRoundStyleE2EaEENS1_15EpilogueDefaultEEEEEvvEEEEvNT_6ParamsE,"ax",@progbits
	.align	128
.text._ZN7cutlass13device_kernelINS_4gemm6kernel13GemmUniversalIN4cute5tupleIJiiiiEEENS1_10collective13CollectiveMmaINS1_34MainloopSm90TmaGmmaWarpSpecializedILi18ENS5_IJNS4_1CILi4EEENSA_ILi2EEENSA_ILi1EEEEEENS1_35KernelTmaWarpSpecializedCooperativeEEENS5_IJNSA_ILi128EEENSA_ILi64EEESI_EEEaNS5_IJlSD_lEEEaSK_NS4_8TiledMMAINS4_8MMA_AtomIJNS4_4SM904GMMA26MMA_64x64x32_S32S8S8_SS_TNEEEENS4_6LayoutINS5_IJSC_SD_SD_EEENS5_IJSD_NSA_ILi0EEEST_EEEEENS5_IJNS4_10UnderscoreESW_SW_EEEEENS4_23SM90_TMA_LOAD_MULTICASTENS4_14ComposedLayoutINS4_7SwizzleILi2ELi4ELi3EEENS4_18smem_ptr_flag_bitsILi8EEENSR_INS5_IJNSA_ILi8EEESI_EEENS5_IJSI_SD_EEEEEEEvNS4_8identityESZ_S19_vS1A_EENS_8epilogue10collective6detail29Sm90TmaWarpSpecializedAdapterINS1D_15DefaultEpilogueIaSK_SK_NS1C_6thread17LinearCombinationIaLi1EiiLNS1H_9ScaleType4KindE0ELNS_15FloatRoundStyleE2EaEENS1_15EpilogueDefaultEEEEEvvEEEEvNT_6ParamsE:
        .type           _ZN7cutlass13device_kernelINS_4gemm6kernel13GemmUniversalIN4cute5tupleIJiiiiEEENS1_10collective13CollectiveMmaINS1_34MainloopSm90TmaGmmaWarpSpecializedILi18ENS5_IJNS4_1CILi4EEENSA_ILi2EEENSA_ILi1EEEEEENS1_35KernelTmaWarpSpecializedCooperativeEEENS5_IJNSA_ILi128EEENSA_ILi64EEESI_EEEaNS5_IJlSD_lEEEaSK_NS4_8TiledMMAINS4_8MMA_AtomIJNS4_4SM904GMMA26MMA_64x64x32_S32S8S8_SS_TNEEEENS4_6LayoutINS5_IJSC_SD_SD_EEENS5_IJSD_NSA_ILi0EEEST_EEEEENS5_IJNS4_10UnderscoreESW_SW_EEEEENS4_23SM90_TMA_LOAD_MULTICASTENS4_14ComposedLayoutINS4_7SwizzleILi2ELi4ELi3EEENS4_18smem_ptr_flag_bitsILi8EEENSR_INS5_IJNSA_ILi8EEESI_EEENS5_IJSI_SD_EEEEEEEvNS4_8identityESZ_S19_vS1A_EENS_8epilogue10collective6detail29Sm90TmaWarpSpecializedAdapterINS1D_15DefaultEpilogueIaSK_SK_NS1C_6thread17LinearCombinationIaLi1EiiLNS1H_9ScaleType4KindE0ELNS_15FloatRoundStyleE2EaEENS1_15EpilogueDefaultEEEEEvvEEEEvNT_6ParamsE,@function
        .size           _ZN7cutlass13device_kernelINS_4gemm6kernel13GemmUniversalIN4cute5tupleIJiiiiEEENS1_10collective13CollectiveMmaINS1_34MainloopSm90TmaGmmaWarpSpecializedILi18ENS5_IJNS4_1CILi4EEENSA_ILi2EEENSA_ILi1EEEEEENS1_35KernelTmaWarpSpecializedCooperativeEEENS5_IJNSA_ILi128EEENSA_ILi64EEESI_EEEaNS5_IJlSD_lEEEaSK_NS4_8TiledMMAINS4_8MMA_AtomIJNS4_4SM904GMMA26MMA_64x64x32_S32S8S8_SS_TNEEEENS4_6LayoutINS5_IJSC_SD_SD_EEENS5_IJSD_NSA_ILi0EEEST_EEEEENS5_IJNS4_10UnderscoreESW_SW_EEEEENS4_23SM90_TMA_LOAD_MULTICASTENS4_14ComposedLayoutINS4_7SwizzleILi2ELi4ELi3EEENS4_18smem_ptr_flag_bitsILi8EEENSR_INS5_IJNSA_ILi8EEESI_EEENS5_IJSI_SD_EEEEEEEvNS4_8identityESZ_S19_vS1A_EENS_8epilogue10collective6detail29Sm90TmaWarpSpecializedAdapterINS1D_15DefaultEpilogueIaSK_SK_NS1C_6thread17LinearCombinationIaLi1EiiLNS1H_9ScaleType4KindE0ELNS_15FloatRoundStyleE2EaEENS1_15EpilogueDefaultEEEEEvvEEEEvNT_6ParamsE,(.L_x_168 - _ZN7cutlass13device_kernelINS_4gemm6kernel13GemmUniversalIN4cute5tupleIJiiiiEEENS1_10collective13CollectiveMmaINS1_34MainloopSm90TmaGmmaWarpSpecializedILi18ENS5_IJNS4_1CILi4EEENSA_ILi2EEENSA_ILi1EEEEEENS1_35KernelTmaWarpSpecializedCooperativeEEENS5_IJNSA_ILi128EEENSA_ILi64EEESI_EEEaNS5_IJlSD_lEEEaSK_NS4_8TiledMMAINS4_8MMA_AtomIJNS4_4SM904GMMA26MMA_64x64x32_S32S8S8_SS_TNEEEENS4_6LayoutINS5_IJSC_SD_SD_EEENS5_IJSD_NSA_ILi0EEEST_EEEEENS5_IJNS4_10UnderscoreESW_SW_EEEEENS4_23SM90_TMA_LOAD_MULTICASTENS4_14ComposedLayoutINS4_7SwizzleILi2ELi4ELi3EEENS4_18smem_ptr_flag_bitsILi8EEENSR_INS5_IJNSA_ILi8EEESI_EEENS5_IJSI_SD_EEEEEEEvNS4_8identityESZ_S19_vS1A_EENS_8epilogue10collective6detail29Sm90TmaWarpSpecializedAdapterINS1D_15DefaultEpilogueIaSK_SK_NS1C_6thread17LinearCombinationIaLi1EiiLNS1H_9ScaleType4KindE0ELNS_15FloatRoundStyleE2EaEENS1_15EpilogueDefaultEEEEEvvEEEEvNT_6ParamsE)
        .other          _ZN7cutlass13device_kernelINS_4gemm6kernel13GemmUniversalIN4cute5tupleIJiiiiEEENS1_10collective13CollectiveMmaINS1_34MainloopSm90TmaGmmaWarpSpecializedILi18ENS5_IJNS4_1CILi4EEENSA_ILi2EEENSA_ILi1EEEEEENS1_35KernelTmaWarpSpecializedCooperativeEEENS5_IJNSA_ILi128EEENSA_ILi64EEESI_EEEaNS5_IJlSD_lEEEaSK_NS4_8TiledMMAINS4_8MMA_AtomIJNS4_4SM904GMMA26MMA_64x64x32_S32S8S8_SS_TNEEEENS4_6LayoutINS5_IJSC_SD_SD_EEENS5_IJSD_NSA_ILi0EEEST_EEEEENS5_IJNS4_10UnderscoreESW_SW_EEEEENS4_23SM90_TMA_LOAD_MULTICASTENS4_14ComposedLayoutINS4_7SwizzleILi2ELi4ELi3EEENS4_18smem_ptr_flag_bitsILi8EEENSR_INS5_IJNSA_ILi8EEESI_EEENS5_IJSI_SD_EEEEEEEvNS4_8identityESZ_S19_vS1A_EENS_8epilogue10collective6detail29Sm90TmaWarpSpecializedAdapterINS1D_15DefaultEpilogueIaSK_SK_NS1C_6thread17LinearCombinationIaLi1EiiLNS1H_9ScaleType4KindE0ELNS_15FloatRoundStyleE2EaEENS1_15EpilogueDefaultEEEEEvvEEEEvNT_6ParamsE,@"STO_CUDA_ENTRY STV_DEFAULT"
_ZN7cutlass13device_kernelINS_4gemm6kernel13GemmUniversalIN4cute5tupleIJiiiiEEENS1_10collective13CollectiveMmaINS1_34MainloopSm90TmaGmmaWarpSpecializedILi18ENS5_IJNS4_1CILi4EEENSA_ILi2EEENSA_ILi1EEEEEENS1_35KernelTmaWarpSpecializedCooperativeEEENS5_IJNSA_ILi128EEENSA_ILi64EEESI_EEEaNS5_IJlSD_lEEEaSK_NS4_8TiledMMAINS4_8MMA_AtomIJNS4_4SM904GMMA26MMA_64x64x32_S32S8S8_SS_TNEEEENS4_6LayoutINS5_IJSC_SD_SD_EEENS5_IJSD_NSA_ILi0EEEST_EEEEENS5_IJNS4_10UnderscoreESW_SW_EEEEENS4_23SM90_TMA_LOAD_MULTICASTENS4_14ComposedLayoutINS4_7SwizzleILi2ELi4ELi3EEENS4_18smem_ptr_flag_bitsILi8EEENSR_INS5_IJNSA_ILi8EEESI_EEENS5_IJSI_SD_EEEEEEEvNS4_8identityESZ_S19_vS1A_EENS_8epilogue10collective6detail29Sm90TmaWarpSpecializedAdapterINS1D_15DefaultEpilogueIaSK_SK_NS1C_6thread17LinearCombinationIaLi1EiiLNS1H_9ScaleType4KindE0ELNS_15FloatRoundStyleE2EaEENS1_15EpilogueDefaultEEEEEvvEEEEvNT_6ParamsE:
[----:B------:R-:W0:Y:S01]  /*0000*/  LDC R1, c[0x0][0x28] ;  /* 0x00000a00ff017b82 */ /* 0x000e220000000800 */
[----:B------:R-:W1:Y:S01]  /*0010*/  S2R R18, SR_TID.X ;  /* 0x0000000000127919 */ /* 0x000e620000002100 */
[----:B------:R-:W-:Y:S01]  /*0020*/  ELECT P0, URZ, PT ;  /* 0x00000000003f782f */ /* 0x000fe20003800000 */
[----:B------:R-:W-:Y:S01]  /*0030*/  BSSY B0, `(.L_x_0) ;  /* 0x000000f000007945 */ /* 0x000fe20003800000 */
[--C-:B-1----:R-:W-:Y:S02]  /*0040*/  SHF.R.U32.HI R0, RZ, 0x5, R18.reuse ;  /* 0x00000005ff007819 */ /* 0x102fe40000011612 */
[----:B------:R-:W-:-:S03]  /*0050*/  SHF.R.U32.HI R3, RZ, 0x7, R18 ;  /* 0x00000007ff037819 */ /* 0x000fc60000011612 */
[----:B------:R-:W1:Y:S04]  /*0060*/  SHFL.IDX PT, R2, R0, RZ, 0x1f ;  /* 0x00001fff00027589 */ /* 0x000e6800000e0000 */
[----:B------:R2:W3:Y:S01]  /*0070*/  SHFL.IDX PT, R5, R3, RZ, 0x1f ;  /* 0x00001fff03057589 */ /* 0x0004e200000e0000 */
[----:B-1----:R-:W-:-:S13]  /*0080*/  ISETP.NE.OR P0, PT, R2, RZ, !P0 ;  /* 0x000000ff0200720c */ /* 0x002fda0004705670 */
[----:B0-23--:R-:W-:Y:S05]  /*0090*/  @P0 BRA `(.L_x_1) ;  /* 0x0000000000200947 */ /* 0x00dfea0003800000 */
[----:B------:R-:W-:Y:S02]  /*00a0*/  ULDC.64 UR4, c[0x0][0x198] ;  /* 0x0000660000047ab9 */ /* 0x000fe40000000a00 */
[----:B------:R-:W-:Y:S02]  /*00b0*/  UIADD3 UR6, UP0, UR4, 0xf0, URZ ;  /* 0x000000f004067890 */ /* 0x000fe4000ff1e03f */
[----:B------:R-:W-:Y:S02]  /*00c0*/  UIADD3 UR4, UP1, UR4, 0x1f0, URZ ;  /* 0x000001f004047890 */ /* 0x000fe4000ff3e03f */
[----:B------:R-:W-:Y:S02]  /*00d0*/  UIADD3.X UR7, URZ, UR5, URZ, UP0, !UPT ;  /* 0x000000053f077290 */ /* 0x000fe400087fe43f */
[----:B------:R-:W-:-:S07]  /*00e0*/  UIADD3.X UR5, URZ, UR5, URZ, UP1, !UPT ;  /* 0x000000053f057290 */ /* 0x000fce0008ffe43f */
[----:B------:R0:W-:Y:S02]  /*00f0*/  UTMACCTL.PF [UR6] ;  /* 0x00000000060079b9 */ /* 0x0001e40008040000 */
[----:B------:R0:W-:Y:S02]  /*0100*/  UTMACCTL.PF [UR4] ;  /* 0x00000000040079b9 */ /* 0x0001e40008040000 */
[----:B0-----:R-:W-:Y:S01]  /*0110*/  NOP ;  /* 0x0000000000007918 */ /* 0x001fe20000000000 */
.L_x_1:
[----:B------:R-:W-:Y:S05]  /*0120*/  BSYNC B0 ;  /* 0x0000000000007941 */ /* 0x000fea0003800000 */
.L_x_0:
[----:B------:R-:W0:Y:S02]  /*0130*/  SHFL.IDX PT, R3, R0, RZ, 0x1f ;  /* 0x00001fff00037589 */ /* 0x000e2400000e0000 */
[----:B0-----:R-:W-:-:S13]  /*0140*/  ISETP.NE.AND P0, PT, R3, RZ, PT ;  /* 0x000000ff0300720c */ /* 0x001fda0003f05270 */
[----:B------:R-:W-:Y:S05]  /*0150*/  @P0 BRA `(.L_x_2) ;  /* 0x0000000000d40947 */ /* 0x000fea0003800000 */
[----:B------:R-:W-:Y:S01]  /*0160*/  ELECT P0, URZ, PT ;  /* 0x00000000003f782f */ /* 0x000fe20003800000 */
[----:B------:R-:W-:-:S12]  /*0170*/  BSSY B0, `(.L_x_2) ;  /* 0x0000033000007945 */ /* 0x000fd80003800000 */
[----:B------:R-:W-:Y:S05]  /*0180*/  @!P0 BRA `(.L_x_3) ;  /* 0x0000000000c48947 */ /* 0x000fea0003800000 */
[----:B------:R-:W0:Y:S01]  /*0190*/  S2UR UR8, SR_CgaCtaId ;  /* 0x00000000000879c3 */ /* 0x000e220000008800 */
[----:B------:R-:W-:Y:S01]  /*01a0*/  UMOV UR4, 0x400 ;  /* 0x0000040000047882 */ /* 0x000fe20000000000 */
[----:B------:R-:W-:Y:S01]  /*01b0*/  UMOV UR5, 0x1 ;  /* 0x0000000100057882 */ /* 0x000fe20000000000 */
[----:B------:R-:W-:Y:S02]  /*01c0*/  UMOV UR6, 0xa ;  /* 0x0000000a00067882 */ /* 0x000fe40000000000 */
[----:B------:R-:W-:-:S04]  /*01d0*/  UIADD3 UR6, -UR6, 0x100000, URZ ;  /* 0x0010000006067890 */ /* 0x000fc8000fffe13f */
[----:B------:R-:W-:Y:S02]  /*01e0*/  USHF.L.U32 UR7, UR6, 0xb, URZ ;  /* 0x0000000b06077899 */ /* 0x000fe4000800063f */
[----:B------:R-:W-:Y:S02]  /*01f0*/  USHF.L.U32 UR6, UR6, 0x1, URZ ;  /* 0x0000000106067899 */ /* 0x000fe4000800063f */
[----:B0-----:R-:W-:Y:S02]  /*0200*/  ULEA UR8, UR8, UR4, 0x18 ;  /* 0x0000000408087291 */ /* 0x001fe4000f8ec03f */
[----:B------:R-:W-:-:S04]  /*0210*/  UIADD3 UR4, -UR5, 0x100000, URZ ;  /* 0x0010000005047890 */ /* 0x000fc8000fffe13f */
[----:B------:R-:W-:Y:S02]  /*0220*/  USHF.L.U32 UR5, UR4, 0xb, URZ ;  /* 0x0000000b04057899 */ /* 0x000fe4000800063f */
[----:B------:R-:W-:Y:S01]  /*0230*/  USHF.L.U32 UR4, UR4, 0x1, URZ ;  /* 0x0000000104047899 */ /* 0x000fe2000800063f */
[----:B------:R-:W0:Y:S11]  /*0240*/  FENCE.VIEW.ASYNC.S ;  /* 0x00000000000073c6 */ /* 0x000e360000000000 */
[----:B0-----:R0:W1:Y:S01]  /*0250*/  SYNCS.EXCH.64 URZ, [UR8], UR4 ;  /* 0x00000004083f75b2 */ /* 0x0010620008000100 */
[----:B------:R0:W2:Y:S01]  /*0260*/  SYNCS.EXCH.64 URZ, [UR8+0x90], UR6 ;  /* 0x00009006083f75b2 */ /* 0x0000a20008000100 */
[----:B------:R0:W3:Y:S01]  /*0270*/  SYNCS.EXCH.64 URZ, [UR8+0x8], UR4 ;  /* 0x00000804083f75b2 */ /* 0x0000e20008000100 */
[----:B------:R0:W4:Y:S01]  /*0280*/  SYNCS.EXCH.64 URZ, [UR8+0x98], UR6 ;  /* 0x00009806083f75b2 */ /* 0x0001220008000100 */
[----:B------:R0:W0:Y:S01]  /*0290*/  SYNCS.EXCH.64 URZ, [UR8+0x10], UR4 ;  /* 0x00001004083f75b2 */ /* 0x0000220008000100 */
        /* <DEDUP_REMOVED lines=31> */
[----:B-1234-:R-:W-:Y:S01]  /*0490*/  NOP ;  /* 0x0000000000007918 */ /* 0x01efe20000000000 */
.L_x_3:
[----:B0-----:R-:W-:Y:S05]  /*04a0*/  BSYNC B0 ;  /* 0x0000000000007941 */ /* 0x001fea0003800000 */
.L_x_2:
[----:B------:R-:W-:Y:S01]  /*04b0*/  SHF.R.S32.HI R7, RZ, 0x1f, R18 ;  /* 0x0000001fff077819 */ /* 0x000fe20000011412 */
[----:B------:R-:W0:Y:S01]  /*04c0*/  SHFL.IDX PT, R0, R0, RZ, 0x1f ;  /* 0x00001fff00007589 */ /* 0x000e2200000e0000 */
[----:B------:R-:W1:Y:S01]  /*04d0*/  S2UR UR8, SR_CTAID.X ;  /* 0x00000000000879c3 */ /* 0x000e620000002500 */
[----:B------:R-:W-:Y:S02]  /*04e0*/  ELECT P0, URZ, PT ;  /* 0x00000000003f782f */ /* 0x000fe40003800000 */
[----:B------:R-:W-:Y:S01]  /*04f0*/  LEA.HI R7, R7, R18, RZ, 0x7 ;  /* 0x0000001207077211 */ /* 0x000fe200078f38ff */
[----:B------:R-:W2:Y:S01]  /*0500*/  S2R R4, SR_CTAID.Y ;  /* 0x0000000000047919 */ /* 0x000ea20000002600 */
[----:B------:R-:W-:Y:S01]  /*0510*/  SHF.R.S32.HI R8, RZ, 0x1f, R3 ;  /* 0x0000001fff087819 */ /* 0x000fe20000011403 */
[----:B------:R-:W-:Y:S01]  /*0520*/  ULDC UR4, c[0x0][0x150] ;  /* 0x0000540000047ab9 */ /* 0x000fe20000000800 */
[----:B------:R-:W-:Y:S01]  /*0530*/  LOP3.LUT R7, R7, 0xffffff80, RZ, 0xc0, !PT ;  /* 0xffffff8007077812 */ /* 0x000fe200078ec0ff */
[----:B------:R-:W-:Y:S01]  /*0540*/  NOP ;  /* 0x0000000000007918 */ /* 0x000fe20000000000 */
[----:B------:R-:W-:Y:S01]  /*0550*/  LEA.HI R8, R8, R3, RZ, 0x2 ;  /* 0x0000000308087211 */ /* 0x000fe200078f10ff */
[----:B------:R-:W3:Y:S01]  /*0560*/  LDC R10, c[0x0][0x144] ;  /* 0x00005100ff0a7b82 */ /* 0x000ee20000000800 */
[----:B------:R-:W-:Y:S01]  /*0570*/  NOP ;  /* 0x0000000000007918 */ /* 0x000fe20000000000 */
[----:B------:R-:W-:Y:S01]  /*0580*/  IMAD.IADD R6, R18, 0x1, -R7 ;  /* 0x0000000112067824 */ /* 0x000fe200078e0a07 */
[----:B------:R-:W-:Y:S01]  /*0590*/  LOP3.LUT R8, R8, 0x3ffffffc, RZ, 0xc0, !PT ;  /* 0x3ffffffc08087812 */ /* 0x000fe200078ec0ff */
[----:B------:R-:W-:Y:S01]  /*05a0*/  IMAD.MOV.U32 R23, RZ, RZ, 0x1 ;  /* 0x00000001ff177424 */ /* 0x000fe200078e00ff */
[----:B------:R-:W-:-:S02]  /*05b0*/  ISETP.NE.AND P3, PT, R5, RZ, PT ;  /* 0x000000ff0500720c */ /* 0x000fc40003f65270 */
[----:B------:R-:W-:Y:S01]  /*05c0*/  SHF.R.S32.HI R7, RZ, 0x1f, R6 ;  /* 0x0000001fff077819 */ /* 0x000fe20000011406 */
[----:B------:R-:W-:Y:S01]  /*05d0*/  IMAD.IADD R8, R3, 0x1, -R8 ;  /* 0x0000000103087824 */ /* 0x000fe200078e0a08 */
[----:B------:R-:W4:Y:S02]  /*05e0*/  LDC R12, c[0x0][0x140] ;  /* 0x00005000ff0c7b82 */ /* 0x000f240000000800 */
[----:B------:R-:W-:Y:S02]  /*05f0*/  LEA.HI R7, R7, R6, RZ, 0x3 ;  /* 0x0000000607077211 */ /* 0x000fe400078f18ff */
[----:B0-----:R-:W-:Y:S02]  /*0600*/  ISETP.NE.OR P0, PT, R0, RZ, !P0 ;  /* 0x000000ff0000720c */ /* 0x001fe40004705670 */
[--C-:B------:R-:W-:Y:S02]  /*0610*/  SHF.R.S32.HI R0, RZ, 0x3, R7.reuse ;  /* 0x00000003ff007819 */ /* 0x100fe40000011407 */
[----:B------:R-:W-:-:S02]  /*0620*/  SHF.R.S32.HI R7, RZ, 0x1f, R7 ;  /* 0x0000001fff077819 */ /* 0x000fc40000011407 */
[----:B-1----:R-:W-:Y:S02]  /*0630*/  I2FP.F32.U32 R9, UR8 ;  /* 0x0000000800097c45 */ /* 0x002fe40008201000 */
[----:B------:R-:W-:-:S03]  /*0640*/  LEA.HI R7, R7, R0, RZ, 0x2 ;  /* 0x0000000007077211 */ /* 0x000fc600078f10ff */
[----:B------:R-:W-:Y:S01]  /*0650*/  FMUL R9, R9, UR4 ;  /* 0x0000000409097c20 */ /* 0x000fe20008400000 */
[----:B------:R-:W-:Y:S01]  /*0660*/  LOP3.LUT R7, R7, 0xfffffffc, RZ, 0xc0, !PT ;  /* 0xfffffffc07077812 */ /* 0x000fe200078ec0ff */
[----:B------:R-:W-:Y:S01]  /*0670*/  VOTEU.ALL UP0, P0 ;  /* 0x00000000003f7886 */ /* 0x000fe20000000000 */
[----:B--2---:R-:W-:Y:S01]  /*0680*/  I2FP.F32.U32 R11, R4 ;  /* 0x00000004000b7245 */ /* 0x004fe20000201000 */
[----:B------:R-:W-:Y:S01]  /*0690*/  ULDC UR4, c[0x0][0x154] ;  /* 0x0000550000047ab9 */ /* 0x000fe20000000800 */
[----:B------:R-:W-:Y:S01]  /*06a0*/  VOTEU.ALL UP1, P0 ;  /* 0x00000000003f7886 */ /* 0x000fe20000020000 */
[----:B------:R-:W-:Y:S01]  /*06b0*/  IMAD.IADD R7, R0, 0x1, -R7 ;  /* 0x0000000100077824 */ /* 0x000fe200078e0a07 */
[----:B------:R-:W0:Y:S01]  /*06c0*/  F2I.U32.TRUNC.NTZ R9, R9 ;  /* 0x0000000900097305 */ /* 0x000e22000020f000 */
[----:B------:R-:W1:Y:S01]  /*06d0*/  @!UP0 S2UR UR7, SR_CgaCtaId ;  /* 0x00000000000789c3 */ /* 0x000e620000008800 */
[----:B------:R-:W-:Y:S01]  /*06e0*/  @!UP0 UMOV UR6, 0x400 ;  /* 0x0000040000068882 */ /* 0x000fe20000000000 */
[----:B------:R-:W-:Y:S01]  /*06f0*/  IMAD R8, R8, 0x4, R7 ;  /* 0x0000000408087824 */ /* 0x000fe200078e0207 */
[----:B----4-:R-:W-:-:S04]  /*0700*/  ISETP.EQ.U32.AND P2, PT, R12, 0x1, PT ;  /* 0x000000010c00780c */ /* 0x010fc80003f42070 */
[----:B------:R-:W-:-:S04]  /*0710*/  SHF.R.S32.HI R3, RZ, 0x1f, R8 ;  /* 0x0000001fff037819 */ /* 0x000fc80000011408 */
[----:B------:R-:W-:Y:S01]  /*0720*/  LEA.HI R0, R3, R8, RZ, 0x2 ;  /* 0x0000000803007211 */ /* 0x000fe200078f10ff */
[----:B0-----:R-:W-:-:S03]  /*0730*/  IMAD.MOV R7, RZ, RZ, -R9 ;  /* 0x000000ffff077224 */ /* 0x001fc600078e0a09 */
[----:B------:R-:W-:Y:S01]  /*0740*/  LOP3.LUT R9, R0, 0xfffffffc, RZ, 0xc0, !PT ;  /* 0xfffffffc00097812 */ /* 0x000fe200078ec0ff */
[----:B---3--:R-:W-:Y:S02]  /*0750*/  IMAD R3, R10, R7, UR8 ;  /* 0x000000080a037e24 */ /* 0x008fe4000f8e0207 */
[----:B------:R-:W-:Y:S02]  /*0760*/  FMUL R10, R11, UR4 ;  /* 0x000000040b0a7c20 */ /* 0x000fe40008400000 */
[C---:B------:R-:W-:Y:S01]  /*0770*/  IMAD.IADD R0, R8.reuse, 0x1, -R9 ;  /* 0x0000000108007824 */ /* 0x040fe200078e0a09 */
[----:B------:R-:W0:Y:S01]  /*0780*/  LDC R7, c[0x0][0x148] ;  /* 0x00005200ff077b82 */ /* 0x000e220000000800 */
[----:B------:R-:W-:Y:S01]  /*0790*/  SHF.R.S32.HI R9, RZ, 0x1f, R2 ;  /* 0x0000001fff097819 */ /* 0x000fe20000011402 */
[----:B------:R-:W-:Y:S01]  /*07a0*/  IMAD.SHL.U32 R11, R8, 0x4, RZ ;  /* 0x00000004080b7824 */ /* 0x000fe200078e00ff */
[----:B------:R-:W-:Y:S01]  /*07b0*/  UMOV UR4, 0x20 ;  /* 0x0000002000047882 */ /* 0x000fe20000000000 */
[----:B------:R-:W-:Y:S01]  /*07c0*/  ISETP.NE.AND P4, PT, R0, R3, PT ;  /* 0x000000030000720c */ /* 0x000fe20003f85270 */
[----:B------:R-:W2:Y:S01]  /*07d0*/  F2I.U32.TRUNC.NTZ R10, R10 ;  /* 0x0000000a000a7305 */ /* 0x000ea2000020f000 */
[----:B------:R-:W-:Y:S01]  /*07e0*/  LEA.HI R9, R9, R2, RZ, 0x2 ;  /* 0x0000000209097211 */ /* 0x000fe200078f10ff */
[----:B------:R-:W-:-:S04]  /*07f0*/  @!UP0 UIADD3 UR4, -UR4, 0x100000, URZ ;  /* 0x0010000004048890 */ /* 0x000fc8000fffe13f */
[----:B------:R-:W-:Y:S02]  /*0800*/  @!UP0 USHF.L.U32 UR5, UR4, 0xb, URZ ;  /* 0x0000000b04058899 */ /* 0x000fe4000800063f */
[----:B------:R-:W-:Y:S01]  /*0810*/  @!UP0 USHF.L.U32 UR4, UR4, 0x1, URZ ;  /* 0x0000000104048899 */ /* 0x000fe2000800063f */
[----:B------:R-:W-:Y:S01]  /*0820*/  LOP3.LUT R22, R8, 0xc, R11, 0x78, !PT ;  /* 0x0000000c08167812 */ /* 0x000fe200078e780b */
[----:B-1----:R-:W-:Y:S01]  /*0830*/  @!UP0 ULEA UR6, UR7, UR6, 0x18 ;  /* 0x0000000607068291 */ /* 0x002fe2000f8ec03f */
[----:B------:R-:W-:Y:S01]  /*0840*/  LOP3.LUT R9, R9, 0xfffffffc, RZ, 0xc0, !PT ;  /* 0xfffffffc09097812 */ /* 0x000fe200078ec0ff */
[----:B------:R-:W-:Y:S01]  /*0850*/  VOTEU.ALL UP0, P0 ;  /* 0x00000000003f7886 */ /* 0x000fe20000000000 */
[----:B------:R-:W-:Y:S01]  /*0860*/  LOP3.LUT P0, RZ, R6, 0x7, RZ, 0xc0, !PT ;  /* 0x0000000706ff7812 */ /* 0x000fe2000780c0ff */
[----:B------:R-:W-:Y:S02]  /*0870*/  VIADD R6, R5, 0xffffffff ;  /* 0xffffffff05067836 */ /* 0x000fe40000000000 */
[----:B------:R-:W-:Y:S01]  /*0880*/  IMAD.IADD R0, R2, 0x1, -R9 ;  /* 0x0000000102007824 */ /* 0x000fe200078e0a09 */
[----:B------:R-:W-:-:S02]  /*0890*/  ISETP.LT.U32.AND P0, PT, R22, 0x8, !P0 ;  /* 0x000000081600780c */ /* 0x000fc40004701070 */
[----:B------:R-:W-:Y:S01]  /*08a0*/  @P4 SHF.R.S32.HI R9, RZ, 0x1f, R22 ;  /* 0x0000001fff094819 */ /* 0x000fe20000011416 */
[----:B--2---:R-:W-:Y:S01]  /*08b0*/  IMAD.MOV R21, RZ, RZ, -R10 ;  /* 0x000000ffff157224 */ /* 0x004fe200078e0a0a */
[C---:B------:R-:W-:Y:S01]  /*08c0*/  ISETP.NE.AND P1, PT, R0.reuse, 0x3, PT ;  /* 0x000000030000780c */ /* 0x040fe20003f25270 */
[----:B------:R-:W1:Y:S02]  /*08d0*/  FENCE.VIEW.ASYNC.S ;  /* 0x00000000000073c6 */ /* 0x000e640000000000 */
[----:B-1----:R1:W2:Y:S01]  /*08e0*/  @!UP0 SYNCS.EXCH.64 URZ, [UR6+0x130], UR4 ;  /* 0x00013004063f85b2 */ /* 0x0022a20008000100 */
[----:B------:R-:W-:Y:S01]  /*08f0*/  @P4 LEA.HI R9, R9, R22, RZ, 0x2 ;  /* 0x0000001609094211 */ /* 0x000fe200078f10ff */
[----:B0-----:R-:W-:Y:S01]  /*0900*/  IMAD R2, R7, R21, R4 ;  /* 0x0000001507027224 */ /* 0x001fe200078e0204 */
[----:B------:R-:W-:Y:S02]  /*0910*/  ISETP.EQ.OR P1, PT, R0, RZ, !P1 ;  /* 0x000000ff0000720c */ /* 0x000fe40004f22670 */
[----:B------:R-:W-:-:S02]  /*0920*/  @P4 SHF.R.S32.HI R9, RZ, 0x2, R9 ;  /* 0x00000002ff094819 */ /* 0x000fc40000011409 */
[----:B------:R-:W-:Y:S02]  /*0930*/  ISETP.EQ.AND P1, PT, R5, RZ, P1 ;  /* 0x000000ff0500720c */ /* 0x000fe40000f22270 */
[----:B------:R-:W-:Y:S02]  /*0940*/  @P4 ISETP.NE.AND P5, PT, R9, R2, PT ;  /* 0x000000020900420c */ /* 0x000fe40003fa5270 */
[----:B------:R-:W-:Y:S02]  /*0950*/  ISETP.GE.U32.AND P6, PT, R6, 0x2, PT ;  /* 0x000000020600780c */ /* 0x000fe40003fc6070 */
[----:B------:R-:W-:Y:S02]  /*0960*/  SEL R2, RZ, 0x1, !P0 ;  /* 0x00000001ff027807 */ /* 0x000fe40004000000 */
[----:B------:R-:W-:Y:S01]  /*0970*/  @P4 SEL R23, RZ, 0x1, P5 ;  /* 0x00000001ff174807 */ /* 0x000fe20002800000 */
[----:B------:R1:W0:Y:S01]  /*0980*/  @!UP1 SYNCS.EXCH.64 URZ, [UR6+0x138], UR4 ;  /* 0x00013804063f95b2 */ /* 0x0002220008000100 */
[----:B------:R-:W-:Y:S01]  /*0990*/  SEL R19, RZ, 0x1, !P1 ;  /* 0x00000001ff137807 */ /* 0x000fe20004800000 */
[----:B------:R-:W-:Y:S01]  /*09a0*/  NOP ;  /* 0x0000000000007918 */ /* 0x000fe20000000000 */
[----:B------:R-:W-:-:S02]  /*09b0*/  LOP3.LUT R23, R23, R2, RZ, 0xc0, !PT ;  /* 0x0000000217177212 */ /* 0x000fc400078ec0ff */
[----:B------:R-:W-:Y:S01]  /*09c0*/  SEL R19, R19, 0x2, P6 ;  /* 0x0000000213137807 */ /* 0x000fe20003000000 */
[----:B-12---:R-:W-:Y:S06]  /*09d0*/  @!P2 BRA `(.L_x_4) ;  /* 0x000000000008a947 */ /* 0x006fec0003800000 */
[----:B0-----:R-:W-:Y:S01]  /*09e0*/  UCGABAR_ARV ;  /* 0x00000000000079c7 */ /* 0x001fe20008000000 */
[----:B------:R-:W-:Y:S05]  /*09f0*/  BRA `(.L_x_5) ;  /* 0x0000000000047947 */ /* 0x000fea0003800000 */
.L_x_4:
[----:B0-----:R-:W-:Y:S01]  /*0a00*/  NOP ;  /* 0x0000000000007918 */ /* 0x001fe20000000000 */
.L_x_5:
[----:B------:R-:W0:Y:S01]  /*0a10*/  LDC R2, c[0x0][0x65c] ;  /* 0x00019700ff027b82 */ /* 0x000e220000000800 */
[----:B------:R-:W-:Y:S02]  /*0a20*/  IMAD.U32 R8, RZ, RZ, UR8 ;  /* 0x00000008ff087e24 */ /* 0x000fe4000f8e00ff */
[----:B------:R-:W-:Y:S01]  /*0a30*/  IMAD.MOV.U32 R9, RZ, RZ, RZ ;  /* 0x000000ffff097224 */ /* 0x000fe200078e00ff */
[----:B0-----:R-:W-:-:S04]  /*0a40*/  ISETP.NE.AND P1, PT, R2, 0x1, PT ;  /* 0x000000010200780c */ /* 0x001fc80003f25270 */
[----:B------:R-:W-:-:S09]  /*0a50*/  P2R R5, PR, RZ, 0x2 ;  /* 0x00000002ff057803 */ /* 0x000fd20000000000 */
[----:B------:R-:W0:Y:S01]  /*0a60*/  @P1 LDC R17, c[0x0][0x10] ;  /* 0x00000400ff111b82 */ /* 0x000e220000000800 */
[----:B------:R-:W-:Y:S02]  /*0a70*/  @P1 IMAD.MOV.U32 R5, RZ, RZ, RZ ;  /* 0x000000ffff051224 */ /* 0x000fe400078e00ff */
[----:B------:R-:W-:-:S05]  /*0a80*/  @P1 IMAD.MOV.U32 R13, RZ, RZ, RZ ;  /* 0x000000ffff0d1224 */ /* 0x000fca00078e00ff */
[----:B------:R-:W1:Y:S01]  /*0a90*/  @!P1 LDC R11, c[0x0][0xc] ;  /* 0x00000300ff0b9b82 */ /* 0x000e620000000800 */
[----:B0-----:R-:W-:-:S04]  /*0aa0*/  @P1 IMAD.WIDE.U32 R16, R17, UR8, R4 ;  /* 0x0000000811101c25 */ /* 0x001fc8000f8e0004 */
[----:B------:R-:W-:Y:S02]  /*0ab0*/  @P1 IMAD.IADD R17, R17, 0x1, R13 ;  /* 0x0000000111111824 */ /* 0x000fe400078e020d */
[----:B-1----:R-:W-:-:S04]  /*0ac0*/  @!P1 IMAD.WIDE.U32 R8, R4, R11, R8 ;  /* 0x0000000b04089225 */ /* 0x002fc800078e0008 */
[----:B------:R-:W-:Y:S02]  /*0ad0*/  @!P1 IMAD.MOV.U32 R16, RZ, RZ, R8 ;  /* 0x000000ffff109224 */ /* 0x000fe400078e0008 */
[----:B------:R-:W-:Y:S01]  /*0ae0*/  @!P1 IMAD.MOV.U32 R17, RZ, RZ, R9 ;  /* 0x000000ffff119224 */ /* 0x000fe200078e0009 */
[----:B------:R-:W-:Y:S06]  /*0af0*/  @!P2 BRA `(.L_x_6) ;  /* 0x00000000000ca947 */ /* 0x000fec0003800000 */
[----:B------:R-:W-:Y:S01]  /*0b00*/  UCGABAR_WAIT ;  /* 0x0000000000007dc7 */ /* 0x000fe20008000000 */
[----:B------:R-:W-:Y:S01]  /*0b10*/  CCTL.IVALL ;  /* 0x00000000ff00798f */ /* 0x000fe20002000000 */
[----:B------:R-:W-:Y:S05]  /*0b20*/  BRA `(.L_x_7) ;  /* 0x0000000000047947 */ /* 0x000fea0003800000 */
.L_x_6:
[----:B------:R-:W-:Y:S06]  /*0b30*/  BAR.SYNC.DEFER_BLOCKING 0x0 ;  /* 0x0000000000007b1d */ /* 0x000fec0000010000 */
.L_x_7:
[----:B------:R-:W-:Y:S05]  /*0b40*/  @!P3 BRA `(.L_x_8) ;  /* 0x000000380004b947 */ /* 0x000fea0003800000 */
[----:B------:R-:W-:-:S13]  /*0b50*/  ISETP.GT.U32.AND P0, PT, R6, 0x1, PT ;  /* 0x000000010600780c */ /* 0x000fda0003f04070 */
[----:B------:R-:W-:Y:S05]  /*0b60*/  @P0 EXIT ;  /* 0x000000000000094d */ /* 0x000fea0003800000 */
[----:B------:R-:W-:Y:S01]  /*0b70*/  ULDC.64 UR4, c[0x0][0x650] ;  /* 0x0001940000047ab9 */ /* 0x000fe20000000a00 */
[----:B------:R-:W-:Y:S01]  /*0b80*/  PRMT R0, RZ, 0x7610, R0 ;  /* 0x00007610ff007816 */ /* 0x000fe20000000000 */
[----:B------:R-:W-:Y:S01]  /*0b90*/  IMAD.MOV.U32 R59, RZ, RZ, -0x1 ;  /* 0xffffffffff3b7424 */ /* 0x000fe200078e00ff */
[----:B------:R-:W-:Y:S01]  /*0ba0*/  ISETP.GE.U32.AND P0, PT, R16, UR4, PT ;  /* 0x0000000410007c0c */ /* 0x000fe2000bf06070 */
[----:B------:R-:W-:Y:S02]  /*0bb0*/  IMAD.MOV.U32 R60, RZ, RZ, -0x1 ;  /* 0xffffffffff3c7424 */ /* 0x000fe400078e00ff */
[----:B------:R-:W-:Y:S01]  /*0bc0*/  IMAD.MOV.U32 R61, RZ, RZ, -0x1 ;  /* 0xffffffffff3d7424 */ /* 0x000fe200078e00ff */
[----:B------:R-:W-:-:S13]  /*0bd0*/  ISETP.GE.U32.AND.EX P0, PT, R17, UR5, PT, P0 ;  /* 0x0000000511007c0c */ /* 0x000fda000bf06100 */
[----:B------:R-:W-:Y:S05]  /*0be0*/  @P0 BRA `(.L_x_9) ;  /* 0x0000000400280947 */ /* 0x000fea0003800000 */
[----:B------:R-:W0:Y:S01]  /*0bf0*/  LDC.64 R24, c[0x0][0x628] ;  /* 0x00018a00ff187b82 */ /* 0x000e220000000a00 */
[----:B------:R-:W-:Y:S02]  /*0c00*/  IMAD.MOV.U32 R8, RZ, RZ, R16 ;  /* 0x000000ffff087224 */ /* 0x000fe400078e0010 */
[----:B------:R-:W-:-:S05]  /*0c10*/  IMAD.MOV.U32 R9, RZ, RZ, R17 ;  /* 0x000000ffff097224 */ /* 0x000fca00078e0011 */
[----:B------:R-:W1:Y:S08]  /*0c20*/  LDC R0, c[0x0][0x630] ;  /* 0x00018c00ff007b82 */ /* 0x000e700000000800 */
[----:B------:R-:W2:Y:S01]  /*0c30*/  LDC.64 R26, c[0x0][0x620] ;  /* 0x00018800ff1a7b82 */ /* 0x000ea20000000a00 */
[----:B0-----:R-:W-:-:S04]  /*0c40*/  ISETP.NE.U32.AND P0, PT, R24, RZ, PT ;  /* 0x000000ff1800720c */ /* 0x001fc80003f05070 */
[----:B------:R-:W-:-:S13]  /*0c50*/  ISETP.NE.AND.EX P0, PT, R25, RZ, PT, P0 ;  /* 0x000000ff1900720c */ /* 0x000fda0003f05300 */
[----:B-12---:R-:W-:Y:S05]  /*0c60*/  @!P0 BRA `(.L_x_10) ;  /* 0x0000000000288947 */ /* 0x006fea0003800000 */
[----:B------:R-:W0:Y:S02]  /*0c70*/  LDC R13, c[0x0][0x634] ;  /* 0x00018d00ff0d7b82 */ /* 0x000e240000000800 */
[----:B0-----:R-:W-:-:S05]  /*0c80*/  IADD3 R13, P0, R16, R13, RZ ;  /* 0x0000000d100d7210 */ /* 0x001fca0007f1e0ff */
[----:B------:R-:W-:-:S04]  /*0c90*/  IMAD.X R15, RZ, RZ, R17, P0 ;  /* 0x000000ffff0f7224 */ /* 0x000fc800000e0611 */
[----:B------:R-:W-:-:S04]  /*0ca0*/  IMAD.WIDE.U32 R8, R15, R24, RZ ;  /* 0x000000180f087225 */ /* 0x000fc800078e00ff */
[----:B------:R-:W-:-:S04]  /*0cb0*/  IMAD.WIDE.U32 R10, P0, R13, R25, R8 ;  /* 0x000000190d0a7225 */ /* 0x000fc80007800008 */
[----:B------:R-:W-:-:S04]  /*0cc0*/  IMAD.WIDE.U32 R8, R13, R24, RZ ;  /* 0x000000180d087225 */ /* 0x000fc800078e00ff */
[----:B------:R-:W-:Y:S01]  /*0cd0*/  IMAD.X R13, RZ, RZ, RZ, P0 ;  /* 0x000000ffff0d7224 */ /* 0x000fe200000e06ff */
[----:B------:R-:W-:Y:S01]  /*0ce0*/  IADD3 RZ, P0, R9, R10, RZ ;  /* 0x0000000a09ff7210 */ /* 0x000fe20007f1e0ff */
[----:B------:R-:W-:-:S04]  /*0cf0*/  IMAD.MOV.U32 R12, RZ, RZ, R11 ;  /* 0x000000ffff0c7224 */ /* 0x000fc800078e000b */
[----:B------:R-:W-:-:S08]  /*0d00*/  IMAD.WIDE.U32.X R8, R15, R25, R12, P0 ;  /* 0x000000190f087225 */ /* 0x000fd000000e040c */
.L_x_10:
[----:B------:R-:W0:Y:S01]  /*0d10*/  LDC.64 R24, c[0x0][0x640] ;  /* 0x00019000ff187b82 */ /* 0x000e220000000a00 */
[-CC-:B------:R-:W-:Y:S01]  /*0d20*/  SHF.R.U64 R61, R8, R0.reuse, R9.reuse ;  /* 0x00000000083d7219 */ /* 0x180fe20000001209 */
[----:B------:R-:W-:Y:S01]  /*0d30*/  IMAD R30, R7, R21, R4 ;  /* 0x00000015071e7224 */ /* 0x000fe200078e0204 */
[----:B------:R-:W-:Y:S01]  /*0d40*/  SHF.R.U32.HI R0, RZ, R0, R9 ;  /* 0x00000000ff007219 */ /* 0x000fe20000011609 */
[----:B------:R-:W-:Y:S01]  /*0d50*/  IMAD.MOV.U32 R21, RZ, RZ, 0x1 ;  /* 0x00000001ff157424 */ /* 0x000fe200078e00ff */
[----:B------:R-:W-:-:S03]  /*0d60*/  IADD3 R5, P0, RZ, -R61, RZ ;  /* 0x8000003dff057210 */ /* 0x000fc60007f1e0ff */
[----:B------:R-:W1:Y:S02]  /*0d70*/  LDC R6, c[0x0][0x618] ;  /* 0x00018600ff067b82 */ /* 0x000e640000000800 */
[----:B------:R-:W-:-:S04]  /*0d80*/  IMAD.X R9, RZ, RZ, ~R0, P0 ;  /* 0x000000ffff097224 */ /* 0x000fc800000e0e00 */
[-C--:B------:R-:W-:Y:S02]  /*0d90*/  IMAD R0, R9, R26.reuse, RZ ;  /* 0x0000001a09007224 */ /* 0x080fe400078e02ff */
[----:B------:R-:W2:Y:S01]  /*0da0*/  LDC R11, c[0x0][0x608] ;  /* 0x00018200ff0b7b82 */ /* 0x000ea20000000800 */
[----:B------:R-:W-:-:S04]  /*0db0*/  IMAD.WIDE.U32 R8, R5, R26, R16 ;  /* 0x0000001a05087225 */ /* 0x000fc800078e0010 */
[----:B------:R-:W-:-:S03]  /*0dc0*/  IMAD R5, R5, R27, R0 ;  /* 0x0000001b05057224 */ /* 0x000fc600078e0200 */
[----:B------:R-:W3:Y:S01]  /*0dd0*/  LDC R12, c[0x0][0x658] ;  /* 0x00019600ff0c7b82 */ /* 0x000ee20000000800 */
[----:B0-----:R-:W-:Y:S01]  /*0de0*/  ISETP.NE.U32.AND P0, PT, R24, RZ, PT ;  /* 0x000000ff1800720c */ /* 0x001fe20003f05070 */
[----:B------:R-:W-:Y:S02]  /*0df0*/  IMAD.IADD R5, R9, 0x1, R5 ;  /* 0x0000000109057824 */ /* 0x000fe400078e0205 */
[----:B------:R-:W-:Y:S01]  /*0e00*/  IMAD.MOV.U32 R9, RZ, RZ, -0x1 ;  /* 0xffffffffff097424 */ /* 0x000fe200078e00ff */
[----:B------:R-:W-:-:S03]  /*0e10*/  ISETP.NE.AND.EX P0, PT, R25, RZ, PT, P0 ;  /* 0x000000ff1900720c */ /* 0x000fc60003f05300 */
[----:B------:R-:W0:Y:S01]  /*0e20*/  LDC R15, c[0x0][0x600] ;  /* 0x00018000ff0f7b82 */ /* 0x000e220000000800 */
[-CC-:B-1----:R-:W-:Y:S02]  /*0e30*/  SHF.R.U64 R13, R8, R6.reuse, R5.reuse ;  /* 0x00000006080d7219 */ /* 0x182fe40000001205 */
[----:B------:R-:W-:-:S05]  /*0e40*/  SHF.R.U32.HI R0, RZ, R6, R5 ;  /* 0x00000006ff007219 */ /* 0x000fca0000011605 */
[----:B------:R-:W1:Y:S01]  /*0e50*/  LDC R14, c[0x0][0x648] ;  /* 0x00019200ff0e7b82 */ /* 0x000e620000000800 */
[-CC-:B--2---:R-:W-:Y:S02]  /*0e60*/  SHF.R.U64 R27, R13, R11.reuse, R0.reuse ;  /* 0x0000000b0d1b7219 */ /* 0x184fe40000001200 */
[----:B------:R-:W-:-:S05]  /*0e70*/  SHF.R.U32.HI R5, RZ, R11, R0 ;  /* 0x0000000bff057219 */ /* 0x000fca0000011600 */
[----:B------:R-:W2:Y:S01]  /*0e80*/  LDC R20, c[0x0][0x638] ;  /* 0x00018e00ff147b82 */ /* 0x000ea20000000800 */
[-CC-:B---3--:R-:W-:Y:S02]  /*0e90*/  SHF.R.U64 R28, R27, R12.reuse, R5.reuse ;  /* 0x0000000c1b1c7219 */ /* 0x188fe40000001205 */
[-C--:B------:R-:W-:Y:S02]  /*0ea0*/  SHF.L.U32 R0, R9, R12.reuse, RZ ;  /* 0x0000000c09007219 */ /* 0x080fe400000006ff */
[----:B------:R-:W-:Y:S01]  /*0eb0*/  SHF.R.U32.HI R5, RZ, R12, R5 ;  /* 0x0000000cff057219 */ /* 0x000fe20000011605 */
[----:B------:R-:W-:Y:S01]  /*0ec0*/  IMAD.MOV.U32 R4, RZ, RZ, R28 ;  /* 0x000000ffff047224 */ /* 0x000fe200078e001c */
[----:B------:R-:W-:Y:S01]  /*0ed0*/  LOP3.LUT R10, RZ, R0, RZ, 0x33, !PT ;  /* 0x00000000ff0a7212 */ /* 0x000fe200078e33ff */
[----:B------:R-:W3:Y:S01]  /*0ee0*/  LDC R26, c[0x0][0x610] ;  /* 0x00018400ff1a7b82 */ /* 0x000ee20000000800 */
[----:B------:R-:W-:Y:S05]  /*0ef0*/  @!P0 BRA `(.L_x_11) ;  /* 0x0000000000288947 */ /* 0x000fea0003800000 */
[----:B------:R-:W4:Y:S02]  /*0f00*/  LDC R9, c[0x0][0x64c] ;  /* 0x00019300ff097b82 */ /* 0x000f240000000800 */
[----:B----4-:R-:W-:-:S05]  /*0f10*/  IADD3 R9, P0, R28, R9, RZ ;  /* 0x000000091c097210 */ /* 0x010fca0007f1e0ff */
        /* <DEDUP_REMOVED lines=8> */
.L_x_11:
[----:B-1----:R-:W-:Y:S01]  /*0fa0*/  SHF.R.U64 R4, R4, R14, R5 ;  /* 0x0000000e04047219 */ /* 0x002fe20000001205 */
[----:B0-----:R-:W-:Y:S01]  /*0fb0*/  VIADD R6, R15, 0xffffffff ;  /* 0xffffffff0f067836 */ /* 0x001fe20000000000 */
[----:B------:R-:W-:Y:S02]  /*0fc0*/  SHF.L.U32 R0, R21, R12, RZ ;  /* 0x0000000c15007219 */ /* 0x000fe400000006ff */
[----:B------:R-:W-:Y:S01]  /*0fd0*/  LOP3.LUT R5, R27, R10, RZ, 0xc0, !PT ;  /* 0x0000000a1b057212 */ /* 0x000fe200078ec0ff */
[----:B------:R-:W-:Y:S01]  /*0fe0*/  IMAD.MOV R7, RZ, RZ, -R4 ;  /* 0x000000ffff077224 */ /* 0x000fe200078e0a04 */
[----:B------:R-:W-:Y:S02]  /*0ff0*/  SEL R3, R3, R30, !P1 ;  /* 0x0000001e03037207 */ /* 0x000fe40004800000 */
[----:B------:R-:W-:Y:S01]  /*1000*/  LOP3.LUT R6, R13, R6, RZ, 0xc0, !PT ;  /* 0x000000060d067212 */ /* 0x000fe200078ec0ff */
[----:B------:R-:W-:Y:S02]  /*1010*/  IMAD R4, R0, R4, R5 ;  /* 0x0000000400047224 */ /* 0x000fe400078e0205 */
[----:B--2---:R-:W-:-:S02]  /*1020*/  IMAD R0, R7, R20, R28 ;  /* 0x0000001407007224 */ /* 0x004fc400078e021c */
[----:B---3--:R-:W-:Y:S02]  /*1030*/  IMAD R3, R4, R26, R3 ;  /* 0x0000001a04037224 */ /* 0x008fe400078e0203 */
[----:B------:R-:W-:Y:S02]  /*1040*/  IMAD.MOV.U32 R5, RZ, RZ, 0x1 ;  /* 0x00000001ff057424 */ /* 0x000fe400078e00ff */
[----:B------:R-:W-:-:S03]  /*1050*/  IMAD R4, R0, R15, R6 ;  /* 0x0000000f00047224 */ /* 0x000fc600078e0206 */
[----:B------:R-:W-:Y:S02]  /*1060*/  PRMT R0, R5, 0x7610, R0 ;  /* 0x0000761005007816 */ /* 0x000fe40000000000 */
[----:B------:R-:W-:Y:S02]  /*1070*/  SEL R60, R4, R3, !P1 ;  /* 0x00000003043c7207 */ /* 0x000fe40004800000 */
[----:B------:R-:W-:-:S07]  /*1080*/  SEL R59, R3, R4, !P1 ;  /* 0x00000004033b7207 */ /* 0x000fce0004800000 */
.L_x_9:
[----:B------:R-:W-:-:S08]  /*1090*/  NOP ;  /* 0x0000000000007918 */ /* 0x000fd00000000000 */
[----:B------:R-:W0:Y:S02]  /*10a0*/  USETMAXREG.TRY_ALLOC.CTAPOOL UP0, 0xe8 ;  /* 0x000000e8000079c8 */ /* 0x000e240008000600 */
[----:B0-----:R-:W-:-:S13]  /*10b0*/  PLOP3.LUT P0, PT, PT, PT, UP0, 0x80, 0x0 ;  /* 0x000000000000781c */ /* 0x001fda0003f0f008 */
[----:B------:R-:W-:Y:S05]  /*10c0*/  @!P0 BRA `(.L_x_9) ;  /* 0xfffffffc00f08947 */ /* 0x000fea000383ffff */
[----:B------:R-:W-:Y:S01]  /*10d0*/  ULDC.64 UR4, c[0x0][0x598] ;  /* 0x0001660000047ab9 */ /* 0x000fe20000000a00 */
[----:B------:R-:W-:Y:S01]  /*10e0*/  ULDC.64 UR36, c[0x0][0x208] ;  /* 0x0000820000247ab9 */ /* 0x000fe20000000a00 */
[----:B------:R-:W-:-:S04]  /*10f0*/  ISETP.NE.U32.AND P0, PT, RZ, UR4, PT ;  /* 0x00000004ff007c0c */ /* 0x000fc8000bf05070 */
[----:B------:R-:W-:-:S13]  /*1100*/  ISETP.NE.AND.EX P0, PT, RZ, UR5, PT, P0 ;  /* 0x00000005ff007c0c */ /* 0x000fda000bf05300 */
[----:B------:R-:W-:Y:S05]  /*1110*/  @!P0 BRA `(.L_x_12) ;  /* 0x00000000001c8947 */ /* 0x000fea0003800000 */
[----:B------:R-:W0:Y:S02]  /*1120*/  LDC.64 R4, c[0x0][0x598] ;  /* 0x00016600ff047b82 */ /* 0x000e240000000a00 */
[----:B0-----:R-:W2:Y:S02]  /*1130*/  LDG.E.64 R4, desc[UR36][R4.64] ;  /* 0x0000002404047981 */ /* 0x001ea4000c1e1b00 */
[----:B--2---:R-:W-:-:S04]  /*1140*/  ISETP.NE.U32.AND P0, PT, R4, RZ, PT ;  /* 0x000000ff0400720c */ /* 0x004fc80003f05070 */
[----:B------:R-:W-:-:S13]  /*1150*/  ISETP.NE.AND.EX P0, PT, R5, RZ, PT, P0 ;  /* 0x000000ff0500720c */ /* 0x000fda0003f05300 */
[----:B------:R-:W-:Y:S05]  /*1160*/  @!P0 BRA `(.L_x_12) ;  /* 0x0000000000088947 */ /* 0x000fea0003800000 */
[----:B------:R0:W5:Y:S01]  /*1170*/  LD.E R56, desc[UR36][R4.64] ;  /* 0x0000002404387980 */ /* 0x000162000c101900 */
[----:B------:R-:W-:Y:S05]  /*1180*/  BRA `(.L_x_13) ;  /* 0x0000000000247947 */ /* 0x000fea0003800000 */
.L_x_12:
[----:B------:R-:W-:Y:S02]  /*1190*/  ULDC.64 UR4, c[0x0][0x588] ;  /* 0x0001620000047ab9 */ /* 0x000fe40000000a00 */
[----:B------:R-:W-:-:S04]  /*11a0*/  ISETP.NE.U32.AND P0, PT, RZ, UR4, PT ;  /* 0x00000004ff007c0c */ /* 0x000fc8000bf05070 */
[----:B------:R-:W-:-:S13]  /*11b0*/  ISETP.NE.AND.EX P0, PT, RZ, UR5, PT, P0 ;  /* 0x00000005ff007c0c */ /* 0x000fda000bf05300 */
[----:B------:R-:W-:Y:S05]  /*11c0*/  @!P0 BRA `(.L_x_14) ;  /* 0x00000000000c8947 */ /* 0x000fea0003800000 */
[----:B------:R-:W0:Y:S02]  /*11d0*/  LDC.64 R56, c[0x0][0x588] ;  /* 0x00016200ff387b82 */ /* 0x000e240000000a00 */
[----:B0-----:R1:W5:Y:S01]  /*11e0*/  LDG.E R56, desc[UR36][R56.64] ;  /* 0x0000002438387981 */ /* 0x001362000c1e1900 */
[----:B------:R-:W-:Y:S05]  /*11f0*/  BRA `(.L_x_13) ;  /* 0x0000000000087947 */ /* 0x000fea0003800000 */
.L_x_14:
[----:B------:R-:W-:Y:S02]  /*1200*/  ULDC UR4, c[0x0][0x580] ;  /* 0x0001600000047ab9 */ /* 0x000fe40000000800 */
[----:B------:R-:W-:-:S07]  /*1210*/  IMAD.U32 R56, RZ, RZ, UR4 ;  /* 0x00000004ff387e24 */ /* 0x000fce000f8e00ff */
.L_x_13:
[----:B------:R-:W-:Y:S02]  /*1220*/  ULDC.64 UR4, c[0x0][0x5a0] ;  /* 0x0001680000047ab9 */ /* 0x000fe40000000a00 */
[----:B------:R-:W-:-:S04]  /*1230*/  ISETP.NE.U32.AND P0, PT, RZ, UR4, PT ;  /* 0x00000004ff007c0c */ /* 0x000fc8000bf05070 */
[----:B------:R-:W-:-:S13]  /*1240*/  ISETP.NE.AND.EX P0, PT, RZ, UR5, PT, P0 ;  /* 0x00000005ff007c0c */ /* 0x000fda000bf05300 */
[----:B------:R-:W-:Y:S05]  /*1250*/  @!P0 BRA `(.L_x_15) ;  /* 0x00000000001c8947 */ /* 0x000fea0003800000 */
[----:B0-----:R-:W0:Y:S02]  /*1260*/  LDC.64 R4, c[0x0][0x5a0] ;  /* 0x00016800ff047b82 */ /* 0x001e240000000a00 */
[----:B0-----:R-:W2:Y:S02]  /*1270*/  LDG.E.64 R4, desc[UR36][R4.64] ;  /* 0x0000002404047981 */ /* 0x001ea4000c1e1b00 */
[----:B--2---:R-:W-:-:S04]  /*1280*/  ISETP.NE.U32.AND P0, PT, R4, RZ, PT ;  /* 0x000000ff0400720c */ /* 0x004fc80003f05070 */
[----:B------:R-:W-:-:S13]  /*1290*/  ISETP.NE.AND.EX P0, PT, R5, RZ, PT, P0 ;  /* 0x000000ff0500720c */ /* 0x000fda0003f05300 */
[----:B------:R-:W-:Y:S05]  /*12a0*/  @!P0 BRA `(.L_x_15) ;  /* 0x0000000000088947 */ /* 0x000fea0003800000 */
[----:B-1----:R0:W5:Y:S01]  /*12b0*/  LD.E R57, desc[UR36][R4.64] ;  /* 0x0000002404397980 */ /* 0x002162000c101900 */
[----:B------:R-:W-:Y:S05]  /*12c0*/  BRA `(.L_x_16) ;  /* 0x0000000000247947 */ /* 0x000fea0003800000 */
.L_x_15:
[----:B------:R-:W-:Y:S02]  /*12d0*/  ULDC.64 UR4, c[0x0][0x590] ;  /* 0x0001640000047ab9 */ /* 0x000fe40000000a00 */
[----:B------:R-:W-:-:S04]  /*12e0*/  ISETP.NE.U32.AND P0, PT, RZ, UR4, PT ;  /* 0x00000004ff007c0c */ /* 0x000fc8000bf05070 */
[----:B------:R-:W-:-:S13]  /*12f0*/  ISETP.NE.AND.EX P0, PT, RZ, UR5, PT, P0 ;  /* 0x00000005ff007c0c */ /* 0x000fda000bf05300 */
[----:B------:R-:W-:Y:S05]  /*1300*/  @!P0 BRA `(.L_x_17) ;  /* 0x00000000000c8947 */ /* 0x000fea0003800000 */
[----:B0-----:R-:W1:Y:S02]  /*1310*/  LDC.64 R4, c[0x0][0x590] ;  /* 0x00016400ff047b82 */ /* 0x001e640000000a00 */
[----:B-1----:R1:W5:Y:S01]  /*1320*/  LDG.E R57, desc[UR36][R4.64] ;  /* 0x0000002404397981 */ /* 0x002362000c1e1900 */
[----:B------:R-:W-:Y:S05]  /*1330*/  BRA `(.L_x_16) ;  /* 0x0000000000087947 */ /* 0x000fea0003800000 */
.L_x_17:
[----:B------:R-:W-:Y:S02]  /*1340*/  ULDC UR4, c[0x0][0x584] ;  /* 0x0001610000047ab9 */ /* 0x000fe40000000800 */
[----:B-1----:R-:W-:-:S07]  /*1350*/  IMAD.U32 R57, RZ, RZ, UR4 ;  /* 0x00000004ff397e24 */ /* 0x002fce000f8e00ff */
.L_x_16:
[----:B------:R-:W-:-:S13]  /*1360*/  LOP3.LUT P0, RZ, R0, 0xff, RZ, 0xc0, !PT ;  /* 0x000000ff00ff7812 */ /* 0x000fda000780c0ff */
[----:B------:R-:W-:Y:S05]  /*1370*/  @!P0 EXIT ;  /* 0x000000000000894d */ /* 0x000fea0003800000 */
[----:B------:R-:W-:Y:S01]  /*1380*/  ULDC UR4, c[0x0][0x28c] ;  /* 0x0000a30000047ab9 */ /* 0x000fe20000000800 */
[----:B------:R-:W-:Y:S01]  /*1390*/  UMOV UR38, URZ ;  /* 0x0000003f00267c82 */ /* 0x000fe20008000000 */
[----:B------:R-:W-:Y:S01]  /*13a0*/  UIADD3 UR4, UR4, 0x3f, URZ ;  /* 0x0000003f04047890 */ /* 0x000fe2000fffe03f */
[----:B------:R-:W-:-:S03]  /*13b0*/  UMOV UR39, URZ ;  /* 0x0000003f00277c82 */ /* 0x000fc60008000000 */
[----:B------:R-:W-:-:S04]  /*13c0*/  USHF.R.S32.HI UR5, URZ, 0x1f, UR4 ;  /* 0x0000001f3f057899 */ /* 0x000fc80008011404 */
[----:B------:R-:W-:-:S04]  /*13d0*/  ULEA.HI UR5, UR5, UR4, URZ, 0x6 ;  /* 0x0000000405057291 */ /* 0x000fc8000f8f303f */
[----:B------:R-:W-:-:S12]  /*13e0*/  USHF.R.S32.HI UR40, URZ, 0x6, UR5 ;  /* 0x000000063f287899 */ /* 0x000fd80008011405 */
.L_x_105:
[----:B------:R-:W-:Y:S01]  /*13f0*/  LOP3.LUT R0, R18, 0x80, RZ, 0xc0, !PT ;  /* 0x0000008012007812 */ /* 0x000fe200078ec0ff */
[----:B------:R-:W2:Y:S01]  /*1400*/  S2UR UR7, SR_CgaCtaId ;  /* 0x00000000000779c3 */ /* 0x000ea20000008800 */
[----:B------:R-:W-:Y:S02]  /*1410*/  UMOV UR6, 0x400 ;  /* 0x0000040000067882 */ /* 0x000fe40000000000 */
[----:B------:R-:W-:-:S06]  /*1420*/  SHF.R.U32.HI R0, RZ, 0x7, R0 ;  /* 0x00000007ff007819 */ /* 0x000fcc0000011600 */
[----:B------:R-:W3:Y:S01]  /*1430*/  SHFL.IDX PT, R0, R0, RZ, 0x1f ;  /* 0x00001fff00007589 */ /* 0x000ee200000e0000 */
[----:B--2---:R-:W-:Y:S01]  /*1440*/  ULEA UR6, UR7, UR6, 0x18 ;  /* 0x0000000607067291 */ /* 0x004fe2000f8ec03f */
[----:B---3--:R-:W-:-:S13]  /*1450*/  R2UR UR4, R0 ;  /* 0x00000000000472ca */ /* 0x008fda00000e0000 */
[----:B------:R-:W-:-:S04]  /*1460*/  ULEA.HI UR5, UR4, UR4, URZ, 0x1 ;  /* 0x0000000404057291 */ /* 0x000fc8000f8f083f */
[----:B------:R-:W-:-:S04]  /*1470*/  ULOP3.LUT UR5, UR5, 0xffffe, URZ, 0xc0, !UPT ;  /* 0x000ffffe05057892 */ /* 0x000fc8000f8ec03f */
[----:B------:R-:W-:-:S03]  /*1480*/  UIADD3 UR5, UR4, -UR5, URZ ;  /* 0x8000000504057290 */ /* 0x000fc6000fffe03f */
[----:B------:R-:W-:Y:S01]  /*1490*/  ULDC UR4, c[0x0][0x28c] ;  /* 0x0000a30000047ab9 */ /* 0x000fe20000000800 */
[----:B------:R-:W-:Y:S01]  /*14a0*/  ULEA UR5, UR5, UR6, 0xc ;  /* 0x0000000605057291 */ /* 0x000fe2000f8e603f */
[----:B------:R-:W-:-:S03]  /*14b0*/  ISETP.LT.AND P0, PT, RZ, UR4, PT ;  /* 0x00000004ff007c0c */ /* 0x000fc6000bf01270 */
[----:B------:R-:W-:-:S04]  /*14c0*/  UIADD3 UR5, UR5, 0x200, URZ ;  /* 0x0000020005057890 */ /* 0x000fc8000fffe03f */
[----:B------:R-:W-:-:S04]  /*14d0*/  USHF.R.U32.HI UR5, URZ, 0x4, UR5 ;  /* 0x000000043f057899 */ /* 0x000fc80008011605 */
[----:B------:R-:W-:Y:S02]  /*14e0*/  ULOP3.LUT UR41, UR5, 0x3fff, URZ, 0xc0, !UPT ;  /* 0x00003fff05297892 */ /* 0x000fe4000f8ec03f */
[----:B0---4-:R-:W-:Y:S10]  /*14f0*/  @P0 BRA `(.L_x_18) ;  /* 0x0000000000400947 */ /* 0x011ff40003800000 */
[----:B------:R-:W-:Y:S01]  /*1500*/  MOV R0, 0x0 ;  /* 0x0000000000007802 */ /* 0x000fe20000000f00 */
[----:B------:R-:W-:Y:S01]  /*1510*/  ULDC.64 UR4, c[0x4][0x68] ;  /* 0x01001a0000047ab9 */ /* 0x000fe20000000a00 */
[----:B------:R-:W-:Y:S01]  /*1520*/  ULDC.64 UR6, c[0x4][0x8] ;  /* 0x0100020000067ab9 */ /* 0x000fe20000000a00 */
[----:B01----:R-:W-:Y:S01]  /*1530*/  IMAD.U32 R4, RZ, RZ, UR4 ;  /* 0x00000004ff047e24 */ /* 0x003fe2000f8e00ff */
[----:B------:R0:W1:Y:S01]  /*1540*/  LDC.64 R14, c[0x4][R0] ;  /* 0x01000000000e7b82 */ /* 0x0000620000000a00 */
[----:B------:R-:W-:Y:S01]  /*1550*/  IMAD.U32 R5, RZ, RZ, UR5 ;  /* 0x00000005ff057e24 */ /* 0x000fe2000f8e00ff */
[----:B------:R-:W-:Y:S01]  /*1560*/  ULDC.64 UR4, c[0x4][0x70] ;  /* 0x01001c0000047ab9 */ /* 0x000fe20000000a00 */
[----:B------:R-:W-:Y:S02]  /*1570*/  IMAD.U32 R10, RZ, RZ, UR6 ;  /* 0x00000006ff0a7e24 */ /* 0x000fe4000f8e00ff */
[----:B------:R-:W-:Y:S02]  /*1580*/  IMAD.U32 R6, RZ, RZ, UR4 ;  /* 0x00000004ff067e24 */ /* 0x000fe4000f8e00ff */
[----:B------:R-:W-:-:S02]  /*1590*/  IMAD.U32 R7, RZ, RZ, UR5 ;  /* 0x00000005ff077e24 */ /* 0x000fc4000f8e00ff */
[----:B------:R-:W-:Y:S02]  /*15a0*/  IMAD.U32 R11, RZ, RZ, UR7 ;  /* 0x00000007ff0b7e24 */ /* 0x000fe4000f8e00ff */
[----:B------:R-:W-:Y:S02]  /*15b0*/  IMAD.MOV.U32 R8, RZ, RZ, 0x1e1 ;  /* 0x000001e1ff087424 */ /* 0x000fe400078e00ff */
[----:B------:R-:W-:Y:S02]  /*15c0*/  IMAD.MOV.U32 R12, RZ, RZ, 0x1 ;  /* 0x00000001ff0c7424 */ /* 0x000fe400078e00ff */
[----:B0-----:R-:W-:-:S07]  /*15d0*/  IMAD.MOV.U32 R13, RZ, RZ, RZ ;  /* 0x000000ffff0d7224 */ /* 0x001fce00078e00ff */
[----:B------:R-:W-:-:S07]  /*15e0*/  LEPC R20, `(.L_x_18) ;  /* 0x000000001014794e */ /* 0x000fce0000000000 */
[----:B-1---5:R-:W-:Y:S05]  /*15f0*/  CALL.ABS.NOINC R14 ;  /* 0x000000000e007343 */ /* 0x022fea0003c00000 */
.L_x_18:
[----:B------:R-:W-:-:S04]  /*1600*/  LOP3.LUT R0, R19, 0x1, RZ, 0xfc, !PT ;  /* 0x0000000113007812 */ /* 0x000fc800078efcff */
[----:B------:R-:W-:-:S13]  /*1610*/  ISETP.NE.AND P0, PT, R0, 0x3, PT ;  /* 0x000000030000780c */ /* 0x000fda0003f05270 */
[----:B------:R-:W-:Y:S05]  /*1620*/  @!P0 BRA `(.L_x_19) ;  /* 0x0000000000048947 */ /* 0x000fea0003800000 */
[----:B------:R-:W-:Y:S01]  /*1630*/  BPT.TRAP 0x1 ;  /* 0x000000040000795c */ /* 0x000fe20000300000 */
.L_x_19:
[----:B------:R-:W2:Y:S01]  /*1640*/  S2UR UR5, SR_CgaCtaId ;  /* 0x00000000000579c3 */ /* 0x000ea20000008800 */
[----:B------:R-:W-:Y:S01]  /*1650*/  UMOV UR4, 0x400 ;  /* 0x0000040000047882 */ /* 0x000fe20000000000 */
[----:B------:R-:W-:Y:S02]  /*1660*/  IMAD.U32 R0, RZ, RZ, UR38 ;  /* 0x00000026ff007e24 */ /* 0x000fe4000f8e00ff */
[----:B------:R-:W-:-:S03]  /*1670*/  IMAD.U32 R3, RZ, RZ, UR39 ;  /* 0x00000027ff037e24 */ /* 0x000fc6000f8e00ff */
[----:B------:R-:W-:Y:S01]  /*1680*/  SHF.L.U32 R0, R0, 0x1f, RZ ;  /* 0x0000001f00007819 */ /* 0x000fe200000006ff */
[----:B--2---:R-:W-:-:S06]  /*1690*/  ULEA UR4, UR5, UR4, 0x18 ;  /* 0x0000000405047291 */ /* 0x004fcc000f8ec03f */
[----:B------:R-:W-:-:S04]  /*16a0*/  IMAD.U32 R6, RZ, RZ, UR4 ;  /* 0x00000004ff067e24 */ /* 0x000fc8000f8e00ff */
[----:B------:R-:W-:-:S04]  /*16b0*/  IMAD R3, R3, 0x8, R6 ;  /* 0x0000000803037824 */ /* 0x000fc800078e0206 */
[----:B------:R2:W3:Y:S01]  /*16c0*/  SYNCS.PHASECHK.TRANS64.TRYWAIT P1, [R3+URZ], R0 ;  /* 0x00000000030075a7 */ /* 0x0004e2000802017f */
[----:B------:R-:W-:Y:S05]  /*16d0*/  @!P0 BRA `(.L_x_20) ;  /* 0x0000000000048947 */ /* 0x000fea0003800000 */
[----:B------:R-:W-:Y:S01]  /*16e0*/  BPT.TRAP 0x1 ;  /* 0x000000040000795c */ /* 0x000fe20000300000 */
.L_x_20:
[----:B---3--:R-:W-:Y:S05]  /*16f0*/  @P1 BRA `(.L_x_21) ;  /* 0x0000000000081947 */ /* 0x008fea0003800000 */
[----:B------:R-:W3:Y:S02]  /*1700*/  SYNCS.PHASECHK.TRANS64.TRYWAIT P1, [R3+URZ], R0 ;  /* 0x00000000030075a7 */ /* 0x000ee4000802017f */
[----:B---3--:R-:W-:Y:S05]  /*1710*/  @!P1 BRA `(.L_x_22) ;  /* 0x0000004800bc9947 */ /* 0x008fea0003800000 */
.L_x_21:
[----:B------:R-:W-:-:S04]  /*1720*/  UISETP.LT.AND UP0, UPT, UR40, 0x1, UPT ;  /* 0x000000012800788c */ /* 0x000fc8000bf01270 */
[----:B------:R-:W-:-:S06]  /*1730*/  USEL UR4, UR40, 0x1, UP0 ;  /* 0x0000000128047887 */ /* 0x000fcc0008000000 */
[----:B--23--:R-:W-:Y:S01]  /*1740*/  IMAD.U32 R0, RZ, RZ, UR4 ;  /* 0x00000004ff007e24 */ /* 0x00cfe2000f8e00ff */
[----:B------:R-:W-:Y:S05]  /*1750*/  WARPSYNC.ALL ;  /* 0x0000000000007948 */ /* 0x000fea0003800000 */
[----:B------:R-:W-:-:S04]  /*1760*/  IADD3 R0, -R0, UR40, RZ ;  /* 0x0000002800007c10 */ /* 0x000fc8000fffe1ff */
[----:B------:R-:W-:Y:S02]  /*1770*/  ISETP.GE.AND P1, PT, R0, 0x1, PT ;  /* 0x000000010000780c */ /* 0x000fe40003f26270 */
[----:B------:R-:W-:Y:S01]  /*1780*/  R2UR UR4, R6 ;  /* 0x00000000060472ca */ /* 0x000fe200000e0000 */
[----:B------:R-:W-:Y:S01]  /*1790*/  ULOP3.LUT UR41, UR41, 0x10000, URZ, 0xfc, !UPT ;  /* 0x0001000029297892 */ /* 0x000fe2000f8efc3f */
[----:B------:R-:W-:Y:S01]  /*17a0*/  WARPGROUP.ARRIVE ;  /* 0x00000000000079c5 */ /* 0x000fe20000000000 */
[----:B------:R-:W-:Y:S01]  /*17b0*/  UMOV UR5, 0x80000020 ;  /* 0x8000002000057882 */ /* 0x000fe20000000000 */
[----:B------:R-:W-:-:S09]  /*17c0*/  UMOV UR7, 0x80000020 ;  /* 0x8000002000077882 */ /* 0x000fd20000000000 */
[----:B------:R-:W-:-:S04]  /*17d0*/  UIADD3 UR4, UR4, 0x24200, URZ ;  /* 0x0002420004047890 */ /* 0x000fc8000fffe03f */
[----:B------:R-:W-:-:S04]  /*17e0*/  USHF.R.U32.HI UR4, URZ, 0x4, UR4 ;  /* 0x000000043f047899 */ /* 0x000fc80008011604 */
[----:B------:R-:W-:-:S04]  /*17f0*/  ULOP3.LUT UR4, UR4, 0x3fff, URZ, 0xc0, !UPT ;  /* 0x00003fff04047892 */ /* 0x000fc8000f8ec03f */
[----:B------:R-:W-:Y:S02]  /*1800*/  ULOP3.LUT UR9, UR4, 0x10000, URZ, 0xfc, !UPT ;  /* 0x0001000004097892 */ /* 0x000fe4000f8efc3f */
[----:B------:R-:W-:Y:S02]  /*1810*/  ULEA UR4, UR39, UR41, 0x9 ;  /* 0x0000002927047291 */ /* 0x000fe4000f8e483f */
[----:B------:R-:W-:-:S09]  /*1820*/  ULEA UR6, UR39, UR9, 0x8 ;  /* 0x0000000927067291 */ /* 0x000fd2000f8e403f */
[----:B------:R-:W-:Y:S01]  /*1830*/  IGMMA.64x64x32.S8.S8 R24, gdesc[UR4], RZ, !UPT, gsb0 ;  /* 0x01e00000041879f1 */ /* 0x000fe2000c0410ff */
[----:B------:R-:W-:Y:S02]  /*1840*/  UIADD3 UR4, UR4, 0x2, URZ ;  /* 0x0000000204047890 */ /* 0x000fe4000fffe03f */
[----:B------:R-:W-:Y:S01]  /*1850*/  UIADD3 UR6, UR6, 0x2, URZ ;  /* 0x0000000206067890 */ /* 0x000fe2000fffe03f */
[----:B------:R-:W-:Y:S01]  /*1860*/  UMOV UR5, 0x80000020 ;  /* 0x8000002000057882 */ /* 0x000fe20000000000 */
[----:B------:R-:W-:Y:S01]  /*1870*/  UMOV UR7, 0x80000020 ;  /* 0x8000002000077882 */ /* 0x000fe20000000000 */
[----:B------:R-:W-:Y:S02]  /*1880*/  WARPGROUP.DEPBAR.LE gsb0, 0x0 ;  /* 0x00008000000079c5 */ /* 0x000fe40000010000 */
[----:B------:R-:W-:-:S06]  /*1890*/  WARPGROUP.ARRIVE ;  /* 0x00000000000079c5 */ /* 0x000fcc0000000000 */
[----:B------:R-:W-:Y:S03]  /*18a0*/  IGMMA.64x64x32.S8.S8 R24, gdesc[UR4], R24, gsb0 ;  /* 0x01e00000041879f1 */ /* 0x000fe60008041018 */
[----:B------:R-:W-:Y:S02]  /*18b0*/  WARPGROUP.DEPBAR.LE gsb0, 0x0 ;  /* 0x00008000000079c5 */ /* 0x000fe40000010000 */
[----:B------:R-:W-:Y:S05]  /*18c0*/  @!P1 BRA `(.L_x_23) ;  /* 0x0000000000e49947 */ /* 0x000fea0003800000 */
[----:B------:R-:W-:Y:S02]  /*18d0*/  UIADD3 UR4, UR39, 0x1, URZ ;  /* 0x0000000127047890 */ /* 0x000fe4000fffe03f */
[----:B------:R-:W-:Y:S02]  /*18e0*/  IMAD.U32 R3, RZ, RZ, UR39 ;  /* 0x00000027ff037e24 */ /* 0x000fe4000f8e00ff */
[----:B------:R-:W-:-:S04]  /*18f0*/  UISETP.NE.AND UP0, UPT, UR4, 0x12, UPT ;  /* 0x000000120400788c */ /* 0x000fc8000bf05270 */
[----:B------:R-:W-:Y:S02]  /*1900*/  USEL UR5, URZ, 0x1, UP0 ;  /* 0x000000013f057887 */ /* 0x000fe40008000000 */
[----:B------:R-:W-:Y:S02]  /*1910*/  USEL UR8, UR4, URZ, UP0 ;  /* 0x0000003f04087287 */ /* 0x000fe40008000000 */
[----:B------:R-:W-:-:S06]  /*1920*/  ULOP3.LUT UR5, UR38, UR5, URZ, 0x3c, !UPT ;  /* 0x0000000526057292 */ /* 0x000fcc000f8e3c3f */
[----:B------:R-:W-:-:S07]  /*1930*/  IMAD.U32 R7, RZ, RZ, UR5 ;  /* 0x00000005ff077e24 */ /* 0x000fce000f8e00ff */
.L_x_30:
[----:B------:R-:W-:Y:S05]  /*1940*/  @!P0 BRA `(.L_x_24) ;  /* 0x0000000000048947 */ /* 0x000fea0003800000 */
[----:B------:R-:W-:Y:S01]  /*1950*/  BPT.TRAP 0x1 ;  /* 0x000000040000795c */ /* 0x000fe20000300000 */
.L_x_24:
[----:B------:R-:W2:Y:S01]  /*1960*/  S2UR UR5, SR_CgaCtaId ;  /* 0x00000000000579c3 */ /* 0x000ea20000008800 */
[----:B------:R-:W-:Y:S01]  /*1970*/  UMOV UR4, 0x400 ;  /* 0x0000040000047882 */ /* 0x000fe20000000000 */
[----:B01----:R-:W-:Y:S01]  /*1980*/  IMAD.U32 R5, RZ, RZ, UR8 ;  /* 0x00000008ff057e24 */ /* 0x003fe2000f8e00ff */
[----:B------:R-:W-:Y:S01]  /*1990*/  SHF.L.U32 R4, R7, 0x1f, RZ ;  /* 0x0000001f07047819 */ /* 0x000fe200000006ff */
[----:B--2---:R-:W-:-:S06]  /*19a0*/  ULEA UR4, UR5, UR4, 0x18 ;  /* 0x0000000405047291 */ /* 0x004fcc000f8ec03f */
[----:B------:R-:W-:-:S04]  /*19b0*/  IMAD.U32 R6, RZ, RZ, UR4 ;  /* 0x00000004ff067e24 */ /* 0x000fc8000f8e00ff */
[----:B------:R-:W-:-:S04]  /*19c0*/  IMAD R5, R5, 0x8, R6 ;  /* 0x0000000805057824 */ /* 0x000fc800078e0206 */
[----:B------:R0:W1:Y:S01]  /*19d0*/  SYNCS.PHASECHK.TRANS64.TRYWAIT P1, [R5+URZ], R4 ;  /* 0x00000004050075a7 */ /* 0x000062000802017f */
[----:B------:R-:W-:Y:S05]  /*19e0*/  @!P0 BRA `(.L_x_25) ;  /* 0x0000000000048947 */ /* 0x000fea0003800000 */
[----:B------:R-:W-:Y:S01]  /*19f0*/  BPT.TRAP 0x1 ;  /* 0x000000040000795c */ /* 0x000fe20000300000 */
.L_x_25:
[----:B-1----:R-:W-:Y:S05]  /*1a00*/  @P1 BRA `(.L_x_26) ;  /* 0x0000000000081947 */ /* 0x002fea0003800000 */
[----:B------:R-:W1:Y:S02]  /*1a10*/  SYNCS.PHASECHK.TRANS64.TRYWAIT P1, [R5+URZ], R4 ;  /* 0x00000004050075a7 */ /* 0x000e64000802017f */
[----:B-1----:R-:W-:Y:S05]  /*1a20*/  @!P1 BRA `(.L_x_27) ;  /* 0x00000048000c9947 */ /* 0x002fea0003800000 */
.L_x_26:
[----:B------:R-:W-:Y:S01]  /*1a30*/  ULEA UR4, UR8, UR41, 0x9 ;  /* 0x0000002908047291 */ /* 0x000fe2000f8e483f */
[----:B------:R-:W-:Y:S01]  /*1a40*/  WARPGROUP.ARRIVE ;  /* 0x00000000000079c5 */ /* 0x000fe20000000000 */
[----:B------:R-:W-:Y:S01]  /*1a50*/  ULEA UR6, UR8, UR9, 0x8 ;  /* 0x0000000908067291 */ /* 0x000fe2000f8e403f */
[----:B------:R-:W-:Y:S01]  /*1a60*/  UMOV UR5, 0x80000020 ;  /* 0x8000002000057882 */ /* 0x000fe20000000000 */
[----:B------:R-:W-:-:S07]  /*1a70*/  UMOV UR7, 0x80000020 ;  /* 0x8000002000077882 */ /* 0x000fce0000000000 */
[----:B------:R-:W-:Y:S01]  /*1a80*/  IGMMA.64x64x32.S8.S8 R24, gdesc[UR4], R24, gsb0 ;  /* 0x01e00000041879f1 */ /* 0x000fe20008041018 */
        /* <DEDUP_REMOVED lines=9> */
[----:B------:R-:W-:Y:S01]  /*1b20*/  BPT.TRAP 0x1 ;  /* 0x000000040000795c */ /* 0x000fe20000300000 */
.L_x_28:
[----:B------:R-:W-:-:S13]  /*1b30*/  ISETP.NE.AND P1, PT, R23, RZ, PT ;  /* 0x000000ff1700720c */ /* 0x000fda0003f25270 */
[----:B01----:R-:W-:-:S04]  /*1b40*/  @P1 IMAD R4, R3, 0x8, R6 ;  /* 0x0000000803041824 */ /* 0x003fc800078e0206 */
[----:B------:R-:W-:-:S05]  /*1b50*/  @P1 VIADD R5, R4, 0x90 ;  /* 0x0000009004051836 */ /* 0x000fca0000000000 */
[----:B------:R-:W-:-:S04]  /*1b60*/  @P1 PRMT R5, R22, 0x654, R5 ;  /* 0x0000065416051816 */ /* 0x000fc80000000005 */
[----:B------:R0:W-:Y:S01]  /*1b70*/  @P1 SYNCS.ARRIVE.TRANS64.RED.A1T0 RZ, [R5+URZ], RZ ;  /* 0x000000ff05ff19a7 */ /* 0x0001e2000810043f */
[----:B------:R-:W-:-:S13]  /*1b80*/  ISETP.GT.U32.AND P1, PT, R19, 0x1, PT ;  /* 0x000000011300780c */ /* 0x000fda0003f24070 */
[----:B0-----:R-:W-:Y:S05]  /*1b90*/  @P1 BRA `(.L_x_29) ;  /* 0x0000000000041947 */ /* 0x001fea0003800000 */
[----:B------:R-:W-:Y:S01]  /*1ba0*/  BPT.TRAP 0x1 ;  /* 0x000000040000795c */ /* 0x000fe20000300000 */
.L_x_29:
[----:B------:R-:W-:Y:S01]  /*1bb0*/  UIADD3 UR8, UR8, 0x1, URZ ;  /* 0x0000000108087890 */ /* 0x000fe2000fffe03f */
[C---:B------:R-:W-:Y:S01]  /*1bc0*/  ISETP.GT.AND P2, PT, R0.reuse, 0x1, PT ;  /* 0x000000010000780c */ /* 0x040fe20003f44270 */
[----:B------:R-:W-:Y:S02]  /*1bd0*/  VIADD R3, R3, 0x1 ;  /* 0x0000000103037836 */ /* 0x000fe40000000000 */
[----:B------:R-:W-:Y:S01]  /*1be0*/  UISETP.NE.AND UP0, UPT, UR8, 0x12, UPT ;  /* 0x000000120800788c */ /* 0x000fe2000bf05270 */
[----:B------:R-:W-:Y:S02]  /*1bf0*/  VIADD R0, R0, 0xffffffff ;  /* 0xffffffff00007836 */ /* 0x000fe40000000000 */
[C---:B------:R-:W-:Y:S01]  /*1c00*/  ISETP.NE.AND P1, PT, R3.reuse, 0x12, PT ;  /* 0x000000120300780c */ /* 0x040fe20003f25270 */
[----:B------:R-:W-:Y:S02]  /*1c10*/  USEL UR4, URZ, 0x1, UP0 ;  /* 0x000000013f047887 */ /* 0x000fe40008000000 */
[----:B------:R-:W-:Y:S01]  /*1c20*/  USEL UR8, UR8, URZ, UP0 ;  /* 0x0000003f08087287 */ /* 0x000fe20008000000 */
[----:B------:R-:W-:-:S03]  /*1c30*/  SEL R3, R3, RZ, P1 ;  /* 0x000000ff03037207 */ /* 0x000fc60000800000 */
[----:B------:R-:W-:Y:S01]  /*1c40*/  LOP3.LUT R7, R7, UR4, RZ, 0x3c, !PT ;  /* 0x0000000407077c12 */ /* 0x000fe2000f8e3cff */
[----:B------:R-:W-:Y:S07]  /*1c50*/  @P2 BRA `(.L_x_30) ;  /* 0xfffffffc00382947 */ /* 0x000fee000383ffff */
.L_x_23:
[----:B------:R-:W2:Y:S02]  /*1c60*/  LDC R0, c[0x0][0x28c] ;  /* 0x0000a300ff007b82 */ /* 0x000ea40000000800 */
[----:B--2---:R-:W-:-:S13]  /*1c70*/  ISETP.GE.AND P1, PT, R0, 0x1, PT ;  /* 0x000000010000780c */ /* 0x004fda0003f26270 */
[----:B------:R-:W-:Y:S05]  /*1c80*/  @!P1 BRA `(.L_x_31) ;  /* 0x0000000000509947 */ /* 0x000fea0003800000 */
[----:B------:R-:W-:Y:S05]  /*1c90*/  @!P0 BRA `(.L_x_32) ;  /* 0x0000000000048947 */ /* 0x000fea0003800000 */
[----:B------:R-:W-:Y:S01]  /*1ca0*/  BPT.TRAP 0x1 ;  /* 0x000000040000795c */ /* 0x000fe20000300000 */
.L_x_32:
[----:B------:R-:W-:Y:S01]  /*1cb0*/  ISETP.NE.AND P0, PT, R23, RZ, PT ;  /* 0x000000ff1700720c */ /* 0x000fe20003f05270 */
[----:B------:R-:W-:Y:S01]  /*1cc0*/  BSSY B0, `(.L_x_33) ;  /* 0x000000e000007945 */ /* 0x000fe20003800000 */
[----:B------:R-:W-:-:S11]  /*1cd0*/  ISETP.GT.U32.AND P1, PT, R19, 0x1, PT ;  /* 0x000000011300780c */ /* 0x000fd60003f24070 */
[----:B------:R-:W-:Y:S05]  /*1ce0*/  @!P0 BRA `(.L_x_34) ;  /* 0x00000000002c8947 */ /* 0x000fea0003800000 */
[----:B------:R-:W-:-:S04]  /*1cf0*/  UISETP.LT.AND UP0, UPT, UR40, 0x1, UPT ;  /* 0x000000012800788c */ /* 0x000fc8000bf01270 */
[----:B------:R-:W-:-:S04]  /*1d00*/  USEL UR6, UR40, 0x1, UP0 ;  /* 0x0000000128067887 */ /* 0x000fc80008000000 */
[----:B------:R-:W-:-:S04]  /*1d10*/  UIADD3 UR6, UR39, UR40, -UR6 ;  /* 0x0000002827067290 */ /* 0x000fc8000fffe806 */
[----:B------:R-:W-:-:S04]  /*1d20*/  UIMAD.WIDE.U32 UR4, UR6, 0x38e38e39, URZ ;  /* 0x38e38e39060478a5 */ /* 0x000fc8000f8e003f */
[----:B------:R-:W-:-:S04]  /*1d30*/  USHF.R.U32.HI UR4, URZ, 0x2, UR5 ;  /* 0x000000023f047899 */ /* 0x000fc80008011605 */
[----:B------:R-:W-:-:S06]  /*1d40*/  UIMAD UR6, UR4, -0x12, UR6 ;  /* 0xffffffee040678a4 */ /* 0x000fcc000f8e0206 */
[----:B------:R-:W-:-:S04]  /*1d50*/  IMAD.U32 R3, RZ, RZ, UR6 ;  /* 0x00000006ff037e24 */ /* 0x000fc8000f8e00ff */
[----:B------:R-:W-:-:S04]  /*1d60*/  IMAD R0, R3, 0x8, R6 ;  /* 0x0000000803007824 */ /* 0x000fc800078e0206 */
[----:B------:R-:W-:-:S05]  /*1d70*/  VIADD R3, R0, 0x90 ;  /* 0x0000009000037836 */ /* 0x000fca0000000000 */
[----:B------:R-:W-:-:S04]  /*1d80*/  PRMT R3, R22, 0x654, R3 ;  /* 0x0000065416037816 */ /* 0x000fc80000000003 */
[----:B------:R2:W-:Y:S03]  /*1d90*/  SYNCS.ARRIVE.TRANS64.RED.A1T0 RZ, [R3+URZ], RZ ;  /* 0x000000ff03ff79a7 */ /* 0x0005e6000810043f */
.L_x_34:
[----:B------:R-:W-:Y:S05]  /*1da0*/  BSYNC B0 ;  /* 0x0000000000007941 */ /* 0x000fea0003800000 */
.L_x_33:
[----:B------:R-:W-:Y:S05]  /*1db0*/  @P1 BRA `(.L_x_31) ;  /* 0x0000000000041947 */ /* 0x000fea0003800000 */
[----:B------:R-:W-:Y:S01]  /*1dc0*/  BPT.TRAP 0x1 ;  /* 0x000000040000795c */ /* 0x000fe20000300000 */
.L_x_31:
[----:B------:R-:W3:Y:S01]  /*1dd0*/  LDC R8, c[0x0][0x288] ;  /* 0x0000a200ff087b82 */ /* 0x000ee20000000800 */
[----:B01----:R-:W-:Y:S01]  /*1de0*/  LOP3.LUT R4, R18, 0x60, RZ, 0xc0, !PT ;  /* 0x0000006012047812 */ /* 0x003fe200078ec0ff */
[----:B------:R-:W-:Y:S01]  /*1df0*/  IMAD.SHL.U32 R7, R60, 0x40, RZ ;  /* 0x000000403c077824 */ /* 0x000fe200078e00ff */
[----:B------:R-:W-:Y:S01]  /*1e00*/  UIADD3 UR39, UR40, UR39, URZ ;  /* 0x0000002728277290 */ /* 0x000fe2000fffe03f */
[----:B------:R-:W-:Y:S01]  /*1e10*/  SHF.R.U32.HI R0, RZ, 0x2, R18 ;  /* 0x00000002ff007819 */ /* 0x000fe20000011612 */
[----:B------:R-:W-:Y:S01]  /*1e20*/  IMAD.SHL.U32 R13, R59, 0x80, RZ ;  /* 0x000000803b0d7824 */ /* 0x000fe200078e00ff */
[----:B------:R-:W-:Y:S01]  /*1e30*/  SHF.R.U32.HI R6, RZ, 0x1, R4 ;  /* 0x00000001ff067819 */ /* 0x000fe20000011604 */
[----:B------:R-:W-:Y:S01]  /*1e40*/  UISETP.GT.U32.AND UP0, UPT, UR39, 0x11, UPT ;  /* 0x000000112700788c */ /* 0x000fe2000bf04070 */
[----:B------:R-:W-:Y:S01]  /*1e50*/  LOP3.LUT R4, R18, 0x3, RZ, 0xc0, !PT ;  /* 0x0000000312047812 */ /* 0x000fe200078ec0ff */
[----:B------:R-:W-:Y:S01]  /*1e60*/  ULDC UR7, c[0x0][0x284] ;  /* 0x0000a10000077ab9 */ /* 0x000fe20000000800 */
[----:B------:R-:W-:Y:S01]  /*1e70*/  SHF.R.U32.HI R5, RZ, 0x7, R18 ;  /* 0x00000007ff057819 */ /* 0x000fe20000011612 */
[----:B------:R-:W-:Y:S01]  /*1e80*/  UISETP.LT.U32.AND UP0, UPT, UR40, 0x12, UP0 ;  /* 0x000000122800788c */ /* 0x000fe20008701070 */
[----:B--2---:R-:W-:Y:S01]  /*1e90*/  LOP3.LUT R3, R0, 0x7, RZ, 0xc0, !PT ;  /* 0x0000000700037812 */ /* 0x004fe200078ec0ff */
[----:B------:R-:W-:Y:S01]  /*1ea0*/  UISETP.GE.U32.AND UP1, UPT, UR40, 0x12, UPT ;  /* 0x000000122800788c */ /* 0x000fe2000bf26070 */
[----:B------:R-:W-:Y:S01]  /*1eb0*/  LOP3.LUT R0, R5, 0x1, RZ, 0xc0, !PT ;  /* 0x0000000105007812 */ /* 0x000fe200078ec0ff */
[----:B------:R-:W-:Y:S01]  /*1ec0*/  ULDC.64 UR8, c[0x0][0x5d0] ;  /* 0x0001740000087ab9 */ /* 0x000fe20000000a00 */
[----:B------:R-:W-:Y:S01]  /*1ed0*/  SHF.R.S32.HI R14, RZ, 0x1f, R61 ;  /* 0x0000001fff0e7819 */ /* 0x000fe2000001143d */
[----:B------:R-:W-:Y:S01]  /*1ee0*/  UIMAD.WIDE.U32 UR4, UR39, 0x38e38e39, URZ ;  /* 0x38e38e39270478a5 */ /* 0x000fe2000f8e003f */
[----:B------:R-:W-:Y:S01]  /*1ef0*/  IADD3 R5, RZ, -R6, -R3 ;  /* 0x80000006ff057210 */ /* 0x000fe20007ffe803 */
[----:B------:R-:W-:Y:S01]  /*1f00*/  IMAD.SHL.U32 R10, R0, 0x40, RZ ;  /* 0x00000040000a7824 */ /* 0x000fe200078e00ff */
[----:B------:R-:W-:-:S02]  /*1f10*/  USEL UR6, URZ, 0x1, !UP0 ;  /* 0x000000013f067887 */ /* 0x000fc4000c000000 */
[----:B------:R-:W-:Y:S01]  /*1f20*/  USHF.R.U32.HI UR4, URZ, 0x2, UR5 ;  /* 0x000000023f047899 */ /* 0x000fe20008011605 */
[----:B------:R-:W-:Y:S01]  /*1f30*/  IMAD R0, R0, -0x40, R5 ;  /* 0xffffffc000007824 */ /* 0x000fe200078e0205 */
[----:B---3--:R-:W-:Y:S01]  /*1f40*/  ISETP.GE.AND P0, PT, R7, R8, PT ;  /* 0x000000080700720c */ /* 0x008fe20003f06270 */
[----:B------:R-:W-:Y:S01]  /*1f50*/  IMAD R12, R4, -0x2, R8 ;  /* 0xfffffffe040c7824 */ /* 0x000fe200078e0208 */
[----:B------:R-:W-:Y:S01]  /*1f60*/  ULOP3.LUT UR38, UR38, UR6, URZ, 0x3c, !UPT ;  /* 0x0000000626267292 */ /* 0x000fe2000f8e3c3f */
[----:B------:R-:W-:Y:S01]  /*1f70*/  IMAD.SHL.U32 R8, R18, 0x2, RZ ;  /* 0x0000000212087824 */ /* 0x000fe200078e00ff */
[----:B------:R-:W-:Y:S01]  /*1f80*/  ISETP.GE.OR P0, PT, R13, UR7, P0 ;  /* 0x000000070d007c0c */ /* 0x000fe20008706670 */
[----:B------:R-:W-:Y:S01]  /*1f90*/  IMAD R4, R14, UR8, RZ ;  /* 0x000000080e047c24 */ /* 0x000fe2000f8e02ff */
[----:B------:R-:W-:Y:S01]  /*1fa0*/  LOP3.LUT R3, R10, 0x40, R3, 0xe2, !PT ;  /* 0x000000400a037812 */ /* 0x000fe200078ee203 */
[----:B------:R-:W-:Y:S01]  /*1fb0*/  IMAD.WIDE R10, R59, 0x80, RZ ;  /* 0x000000803b0a7825 */ /* 0x000fe200078e02ff */
[----:B------:R-:W-:Y:S01]  /*1fc0*/  LOP3.LUT R8, R7, 0x6, R8, 0xf8, !PT ;  /* 0x0000000607087812 */ /* 0x000fe200078ef808 */
[----:B------:R-:W-:Y:S01]  /*1fd0*/  UIMAD UR39, UR4, -0x12, UR39 ;  /* 0xffffffee042778a4 */ /* 0x000fe2000f8e0227 */
[----:B------:R-:W-:Y:S01]  /*1fe0*/  IADD3 R20, -R13, UR7, R0 ;  /* 0x000000070d147c10 */ /* 0x000fe2000fffe100 */
[----:B------:R-:W-:Y:S01]  /*1ff0*/  IMAD R15, R61, UR9, R4 ;  /* 0x000000093d0f7c24 */ /* 0x000fe2000f8e0204 */
[----:B------:R-:W-:Y:S01]  /*2000*/  SHF.R.S32.HI R9, RZ, 0x1f, R8 ;  /* 0x0000001fff097819 */ /* 0x000fe20000011408 */
[----:B------:R-:W-:Y:S01]  /*2010*/  @UP1 ULOP3.LUT UR38, UR38, 0x1, UR4, 0x78, !UPT ;  /* 0x0000000126261892 */ /* 0x000fe2000f8e7804 */
[----:B------:R-:W-:Y:S01]  /*2020*/  LOP3.LUT R67, R10, R3, R6, 0xfe, !PT ;  /* 0x000000030a437212 */ /* 0x000fe200078efe06 */
[----:B------:R-:W-:-:S02]  /*2030*/  IMAD.IADD R60, R12, 0x1, -R7 ;  /* 0x000000010c3c7824 */ /* 0x000fc400078e0a07 */
[----:B------:R-:W-:-:S04]  /*2040*/  IMAD.WIDE.U32 R4, R61, UR8, R8 ;  /* 0x000000083d047c25 */ /* 0x000fc8000f8e0008 */
[----:B------:R-:W-:Y:S02]  /*2050*/  IMAD.IADD R5, R5, 0x1, R15 ;  /* 0x0000000105057824 */ /* 0x000fe400078e020f */
[----:B------:R-:W-:Y:S01]  /*2060*/  IMAD.MOV.U32 R59, RZ, RZ, -0x1 ;  /* 0xffffffffff3b7424 */ /* 0x000fe200078e00ff */
[----:B------:R-:W-:Y:S06]  /*2070*/  @P0 BRA `(.L_x_35) ;  /* 0x0000001c00100947 */ /* 0x000fec0003800000 */
[----:B------:R-:W0:Y:S01]  /*2080*/  LDC.64 R12, c[0x0][0x5c8] ;  /* 0x00017200ff0c7b82 */ /* 0x000e220000000a00 */
[----:B------:R-:W-:Y:S01]  /*2090*/  ULDC.64 UR4, c[0x0][0x5c0] ;  /* 0x0001700000047ab9 */ /* 0x000fe20000000a00 */
[----:B------:R-:W-:Y:S01]  /*20a0*/  BSSY B0, `(.L_x_35) ;  /* 0x00001c1000007945 */ /* 0x000fe20003800000 */
[-C--:B0-----:R-:W-:Y:S02]  /*20b0*/  IMAD R0, R11, R12.reuse, RZ ;  /* 0x0000000c0b007224 */ /* 0x081fe400078e02ff */
[----:B------:R-:W-:-:S04]  /*20c0*/  IMAD.WIDE.U32 R4, R67, R12, R4 ;  /* 0x0000000c43047225 */ /* 0x000fc800078e0004 */
[----:B------:R-:W-:Y:S01]  /*20d0*/  IMAD R3, R67, R13, R0 ;  /* 0x0000000d43037224 */ /* 0x000fe200078e0200 */
[----:B------:R-:W-:-:S03]  /*20e0*/  IADD3 R6, P0, R4, UR4, RZ ;  /* 0x0000000404067c10 */ /* 0x000fc6000ff1e0ff */
[----:B------:R-:W-:Y:S01]  /*20f0*/  IMAD.IADD R3, R5, 0x1, R3 ;  /* 0x0000000105037824 */ /* 0x000fe200078e0203 */
[----:B------:R-:W-:-:S04]  /*2100*/  LEA R4, P1, R12, R6, 0x3 ;  /* 0x000000060c047211 */ /* 0x000fc800078218ff */
[----:B------:R-:W-:Y:S02]  /*2110*/  IADD3.X R7, R3, UR5, RZ, P0, !PT ;  /* 0x0000000503077c10 */ /* 0x000fe400087fe4ff */
[----:B-----5:R-:W-:Y:S02]  /*2120*/  ISETP.NE.AND P0, PT, R57, RZ, PT ;  /* 0x000000ff3900720c */ /* 0x020fe40003f05270 */
[----:B------:R-:W-:-:S11]  /*2130*/  LEA.HI.X R5, R12, R7, R13, 0x3, P1 ;  /* 0x000000070c057211 */ /* 0x000fd600008f1c0d */
[----:B------:R-:W-:Y:S05]  /*2140*/  @!P0 BRA `(.L_x_36) ;  /* 0x0000001400188947 */ /* 0x000fea0003800000 */
[----:B------:R-:W0:Y:S01]  /*2150*/  LDC.64 R62, c[0x0][0x5b0] ;  /* 0x00016c00ff3e7b82 */ /* 0x000e220000000a00 */
[----:B------:R-:W-:Y:S01]  /*2160*/  ULDC.64 UR4, c[0x0][0x5b8] ;  /* 0x00016e0000047ab9 */ /* 0x000fe20000000a00 */
[----:B------:R-:W-:Y:S01]  /*2170*/  ISETP.GE.AND P3, PT, R60, 0x1, PT ;  /* 0x000000013c00780c */ /* 0x000fe20003f66270 */
[----:B------:R-:W-:Y:S01]  /*2180*/  IMAD R0, R14, UR4, RZ ;  /* 0x000000040e007c24 */ /* 0x000fe2000f8e02ff */
[----:B------:R-:W-:Y:S01]  /*2190*/  BSSY B1, `(.L_x_37) ;  /* 0x000000e000017945 */ /* 0x000fe20003800000 */
[C---:B------:R-:W-:Y:S01]  /*21a0*/  IMAD.WIDE.U32 R14, R61.reuse, UR4, R8 ;  /* 0x000000043d0e7c25 */ /* 0x040fe2000f8e0008 */
[----:B------:R-:W-:Y:S02]  /*21b0*/  ISETP.LT.OR P1, PT, R20, 0x1, !P3 ;  /* 0x000000011400780c */ /* 0x000fe40005f21670 */
[----:B------:R-:W1:Y:S01]  /*21c0*/  LDC.64 R64, c[0x0][0x5a8] ;  /* 0x00016a00ff407b82 */ /* 0x000e620000000a00 */
[----:B------:R-:W-:Y:S02]  /*21d0*/  IMAD R13, R61, UR5, R0 ;  /* 0x000000053d0d7c24 */ /* 0x000fe4000f8e0200 */
[----:B------:R-:W-:-:S02]  /*21e0*/  IMAD.MOV.U32 R12, RZ, RZ, R14 ;  /* 0x000000ffff0c7224 */ /* 0x000fc400078e000e */
[----:B------:R-:W-:Y:S02]  /*21f0*/  IMAD.IADD R13, R15, 0x1, R13 ;  /* 0x000000010f0d7824 */ /* 0x000fe400078e020d */
[-C--:B0-----:R-:W-:Y:S02]  /*2200*/  IMAD R10, R11, R62.reuse, RZ ;  /* 0x0000003e0b0a7224 */ /* 0x081fe400078e02ff */
[----:B------:R-:W-:-:S04]  /*2210*/  IMAD.WIDE.U32 R8, R67, R62, R12 ;  /* 0x0000003e43087225 */ /* 0x000fc800078e000c */
[----:B------:R-:W-:Y:S01]  /*2220*/  IMAD R21, R67, R63, R10 ;  /* 0x0000003f43157224 */ /* 0x000fe200078e020a */
[----:B-1----:R-:W-:-:S04]  /*2230*/  IADD3 R8, P0, R8, R64, RZ ;  /* 0x0000004008087210 */ /* 0x002fc80007f1e0ff */
[----:B------:R-:W-:Y:S01]  /*2240*/  IADD3.X R9, R65, R9, R21, P0, !PT ;  /* 0x0000000941097210 */ /* 0x000fe200007fe415 */
[----:B------:R-:W-:Y:S08]  /*2250*/  @P1 BRA `(.L_x_38) ;  /* 0x0000000000041947 */ /* 0x000ff00003800000 */
[----:B------:R0:W5:Y:S02]  /*2260*/  LDG.E.U8 R58, desc[UR36][R8.64] ;  /* 0x00000024083a7981 */ /* 0x000164000c1e1100 */
.L_x_38:
[----:B------:R-:W-:Y:S05]  /*2270*/  BSYNC B1 ;  /* 0x0000000000017941 */ /* 0x000fea0003800000 */
.L_x_37:
[----:B-----5:R-:W-:Y:S01]  /*2280*/  LOP3.LUT R0, R58, 0xffff, RZ, 0xc0, !PT ;  /* 0x0000ffff3a007812 */ /* 0x020fe200078ec0ff */
[----:B------:R-:W-:Y:S01]  /*2290*/  IMAD.SHL.U32 R10, R62, 0x8, RZ ;  /* 0x000000083e0a7824 */ /* 0x000fe200078e00ff */
[----:B------:R-:W-:Y:S01]  /*22a0*/  ISETP.GE.AND P2, PT, R60, 0x2, PT ;  /* 0x000000023c00780c */ /* 0x000fe20003f46270 */
[----:B------:R-:W-:Y:S01]  /*22b0*/  BSSY B1, `(.L_x_39) ;  /* 0x000000e000017945 */ /* 0x000fe20003800000 */
[----:B------:R-:W-:Y:S02]  /*22c0*/  PRMT R0, R0, 0x8880, RZ ;  /* 0x0000888000007816 */ /* 0x000fe400000000ff */
[----:B------:R-:W-:Y:S02]  /*22d0*/  ISETP.LT.OR P0, PT, R20, 0x1, !P2 ;  /* 0x000000011400780c */ /* 0x000fe40005701670 */
[----:B------:R-:W-:Y:S01]  /*22e0*/  SHF.L.U64.HI R11, R62, 0x3, R63 ;  /* 0x000000033e0b7819 */ /* 0x000fe2000001023f */
[----:B------:R-:W-:-:S04]  /*22f0*/  IMAD R3, R0, R57, RZ ;  /* 0x0000003900037224 */ /* 0x000fc800078e02ff */
[----:B------:R-:W-:Y:S02]  /*2300*/  @!P1 IMAD R15, R24, R56, R3 ;  /* 0x00000038180f9224 */ /* 0x000fe400078e0203 */
[----:B------:R-:W-:-:S03]  /*2310*/  IMAD.WIDE.U32 R10, R67, R62, R10 ;  /* 0x0000003e430a7225 */ /* 0x000fc600078e000a */
[----:B------:R1:W-:Y:S01]  /*2320*/  @!P1 STG.E.U8 desc[UR36][R6.64], R15 ;  /* 0x0000000f06009986 */ /* 0x0003e2000c101124 */
[----:B------:R-:W-:Y:S01]  /*2330*/  IADD3 R10, P4, P5, R14, R64, R10 ;  /* 0x000000400e0a7210 */ /* 0x000fe20007d9e00a */
[----:B------:R-:W-:Y:S01]  /*2340*/  IMAD.IADD R14, R21, 0x1, R11 ;  /* 0x00000001150e7824 */ /* 0x000fe200078e020b */
[----:B------:R-:W-:Y:S11]  /*2350*/  @P0 BRA `(.L_x_40) ;  /* 0x00000000000c0947 */ /* 0x000ff60003800000 */
[----:B------:R-:W2:Y:S02]  /*2360*/  LDG.E.U8 R58, desc[UR36][R8.64+0x1] ;  /* 0x00000124083a7981 */ /* 0x000ea4000c1e1100 */
[----:B--2---:R-:W-:-:S05]  /*2370*/  PRMT R0, R58, 0x8880, RZ ;  /* 0x000088803a007816 */ /* 0x004fca00000000ff */
[----:B------:R-:W-:-:S07]  /*2380*/  IMAD R3, R0, R57, RZ ;  /* 0x0000003900037224 */ /* 0x000fce00078e02ff */
.L_x_40:
[----:B------:R-:W-:Y:S05]  /*2390*/  BSYNC B1 ;  /* 0x0000000000017941 */ /* 0x000fea0003800000 */
.L_x_39:
[----:B------:R-:W-:Y:S01]  /*23a0*/  ISETP.LT.OR P3, PT, R20, 0x9, !P3 ;  /* 0x000000091400780c */ /* 0x000fe20005f61670 */
[----:B------:R-:W-:Y:S01]  /*23b0*/  @!P0 IMAD R25, R25, R56, R3 ;  /* 0x0000003819198224 */ /* 0x000fe200078e0203 */
[C---:B------:R-:W-:Y:S01]  /*23c0*/  ISETP.GE.AND P1, PT, R60.reuse, 0x9, PT ;  /* 0x000000093c00780c */ /* 0x040fe20003f26270 */
[----:B------:R-:W-:Y:S01]  /*23d0*/  BSSY B1, `(.L_x_41) ;  /* 0x000000b000017945 */ /* 0x000fe20003800000 */
[----:B------:R-:W-:Y:S02]  /*23e0*/  IADD3.X R11, R13, R65, R14, P4, P5 ;  /* 0x000000410d0b7210 */ /* 0x000fe400027ea40e */
[----:B------:R2:W-:Y:S01]  /*23f0*/  @!P0 STG.E.U8 desc[UR36][R6.64+0x1], R25 ;  /* 0x0000011906008986 */ /* 0x0005e2000c101124 */
[----:B------:R-:W-:Y:S02]  /*2400*/  ISETP.GE.AND P0, PT, R60, 0xa, PT ;  /* 0x0000000a3c00780c */ /* 0x000fe40003f06270 */
[C---:B------:R-:W-:Y:S02]  /*2410*/  ISETP.LT.OR P2, PT, R20.reuse, 0x9, !P2 ;  /* 0x000000091400780c */ /* 0x040fe40005741670 */
[----:B------:R-:W-:-:S02]  /*2420*/  ISETP.LT.OR P5, PT, R20, 0x1, !P1 ;  /* 0x000000011400780c */ /* 0x000fc40004fa1670 */
[----:B------:R-:W-:Y:S01]  /*2430*/  ISETP.LT.OR P4, PT, R20, 0x1, !P0 ;  /* 0x000000011400780c */ /* 0x000fe20004781670 */
[----:B------:R-:W-:-:S12]  /*2440*/  @P3 BRA `(.L_x_42) ;  /* 0x00000000000c3947 */ /* 0x000fd80003800000 */
[----:B------:R-:W3:Y:S02]  /*2450*/  LDG.E.U8 R58, desc[UR36][R10.64] ;  /* 0x000000240a3a7981 */ /* 0x000ee4000c1e1100 */
[----:B---3--:R-:W-:-:S05]  /*2460*/  PRMT R0, R58, 0x8880, RZ ;  /* 0x000088803a007816 */ /* 0x008fca00000000ff */
[----:B------:R-:W-:-:S07]  /*2470*/  IMAD R3, R0, R57, RZ ;  /* 0x0000003900037224 */ /* 0x000fce00078e02ff */
.L_x_42:
[----:B------:R-:W-:Y:S05]  /*2480*/  BSYNC B1 ;  /* 0x0000000000017941 */ /* 0x000fea0003800000 */
.L_x_41:
[----:B------:R-:W-:Y:S01]  /*2490*/  @!P3 IMAD R13, R26, R56, R3 ;  /* 0x000000381a0db224 */ /* 0x000fe200078e0203 */
[----:B------:R-:W-:Y:S04]  /*24a0*/  BSSY B1, `(.L_x_43) ;  /* 0x0000006000017945 */ /* 0x000fe80003800000 */
[----:B------:R3:W-:Y:S01]  /*24b0*/  @!P3 STG.E.U8 desc[UR36][R4.64], R13 ;  /* 0x0000000d0400b986 */ /* 0x0007e2000c101124 */
[----:B------:R-:W-:Y:S05]  /*24c0*/  @P2 BRA `(.L_x_44) ;  /* 0x00000000000c2947 */ /* 0x000fea0003800000 */
[----:B------:R-:W4:Y:S02]  /*24d0*/  LDG.E.U8 R58, desc[UR36][R10.64+0x1] ;  /* 0x000001240a3a7981 */ /* 0x000f24000c1e1100 */
[----:B----4-:R-:W-:-:S05]  /*24e0*/  PRMT R0, R58, 0x8880, RZ ;  /* 0x000088803a007816 */ /* 0x010fca00000000ff */
[----:B------:R-:W-:-:S07]  /*24f0*/  IMAD R3, R0, R57, RZ ;  /* 0x0000003900037224 */ /* 0x000fce00078e02ff */
.L_x_44:
[----:B------:R-:W-:Y:S05]  /*2500*/  BSYNC B1 ;  /* 0x0000000000017941 */ /* 0x000fea0003800000 */
.L_x_43:
[----:B------:R-:W-:Y:S01]  /*2510*/  @!P2 IMAD R27, R27, R56, R3 ;  /* 0x000000381b1ba224 */ /* 0x000fe200078e0203 */
[----:B------:R-:W-:Y:S04]  /*2520*/  BSSY B1, `(.L_x_45) ;  /* 0x0000006000017945 */ /* 0x000fe80003800000 */
[----:B------:R4:W-:Y:S01]  /*2530*/  @!P2 STG.E.U8 desc[UR36][R4.64+0x1], R27 ;  /* 0x0000011b0400a986 */ /* 0x0009e2000c101124 */
[----:B------:R-:W-:Y:S05]  /*2540*/  @P5 BRA `(.L_x_46) ;  /* 0x00000000000c5947 */ /* 0x000fea0003800000 */
[----:B------:R-:W5:Y:S02]  /*2550*/  LDG.E.U8 R58, desc[UR36][R8.64+0x8] ;  /* 0x00000824083a7981 */ /* 0x000f64000c1e1100 */
[----:B-----5:R-:W-:-:S05]  /*2560*/  PRMT R0, R58, 0x8880, RZ ;  /* 0x000088803a007816 */ /* 0x020fca00000000ff */
[----:B------:R-:W-:-:S07]  /*2570*/  IMAD R3, R0, R57, RZ ;  /* 0x0000003900037224 */ /* 0x000fce00078e02ff */
.L_x_46:
[----:B------:R-:W-:Y:S05]  /*2580*/  BSYNC B1 ;  /* 0x0000000000017941 */ /* 0x000fea0003800000 */
.L_x_45:
[----:B---3--:R-:W-:Y:S01]  /*2590*/  @!P5 IMAD R13, R28, R56, R3 ;  /* 0x000000381c0dd224 */ /* 0x008fe200078e0203 */
[----:B------:R-:W-:Y:S04]  /*25a0*/  BSSY B1, `(.L_x_47) ;  /* 0x0000006000017945 */ /* 0x000fe80003800000 */
[----:B------:R3:W-:Y:S01]  /*25b0*/  @!P5 STG.E.U8 desc[UR36][R6.64+0x8], R13 ;  /* 0x0000080d0600d986 */ /* 0x0007e2000c101124 */
[----:B------:R-:W-:Y:S05]  /*25c0*/  @P4 BRA `(.L_x_48) ;  /* 0x00000000000c4947 */ /* 0x000fea0003800000 */
[----:B------:R-:W5:Y:S02]  /*25d0*/  LDG.E.U8 R58, desc[UR36][R8.64+0x9] ;  /* 0x00000924083a7981 */ /* 0x000f64000c1e1100 */
[----:B-----5:R-:W-:-:S05]  /*25e0*/  PRMT R0, R58, 0x8880, RZ ;  /* 0x000088803a007816 */ /* 0x020fca00000000ff */
[----:B------:R-:W-:-:S07]  /*25f0*/  IMAD R3, R0, R57, RZ ;  /* 0x0000003900037224 */ /* 0x000fce00078e02ff */
.L_x_48:
[----:B------:R-:W-:Y:S05]  /*2600*/  BSYNC B1 ;  /* 0x0000000000017941 */ /* 0x000fea0003800000 */
.L_x_47:
[----:B------:R-:W-:Y:S01]  /*2610*/  ISETP.LT.OR P1, PT, R20, 0x9, !P1 ;  /* 0x000000091400780c */ /* 0x000fe20004f21670 */
[----:B------:R-:W-:Y:S01]  /*2620*/  @!P4 IMAD R29, R29, R56, R3 ;  /* 0x000000381d1dc224 */ /* 0x000fe200078e0203 */
[C---:B------:R-:W-:Y:S01]  /*2630*/  ISETP.GE.AND P3, PT, R60.reuse, 0x11, PT ;  /* 0x000000113c00780c */ /* 0x040fe20003f66270 */
[----:B------:R-:W-:Y:S01]  /*2640*/  BSSY B1, `(.L_x_49) ;  /* 0x000000a000017945 */ /* 0x000fe20003800000 */
[----:B------:R-:W-:Y:S02]  /*2650*/  ISETP.GE.AND P2, PT, R60, 0x12, PT ;  /* 0x000000123c00780c */ /* 0x000fe40003f46270 */
[----:B------:R0:W-:Y:S01]  /*2660*/  @!P4 STG.E.U8 desc[UR36][R6.64+0x9], R29 ;  /* 0x0000091d0600c986 */ /* 0x0001e2000c101124 */
[C---:B------:R-:W-:Y:S02]  /*2670*/  ISETP.LT.OR P0, PT, R20.reuse, 0x9, !P0 ;  /* 0x000000091400780c */ /* 0x040fe40004701670 */
[C---:B------:R-:W-:Y:S02]  /*2680*/  ISETP.LT.OR P5, PT, R20.reuse, 0x1, !P3 ;  /* 0x000000011400780c */ /* 0x040fe40005fa1670 */
[----:B------:R-:W-:-:S02]  /*2690*/  ISETP.LT.OR P4, PT, R20, 0x1, !P2 ;  /* 0x000000011400780c */ /* 0x000fc40005781670 */
[----:B------:R-:W-:Y:S11]  /*26a0*/  @P1 BRA `(.L_x_50) ;  /* 0x00000000000c1947 */ /* 0x000ff60003800000 */
[----:B------:R-:W5:Y:S02]  /*26b0*/  LDG.E.U8 R58, desc[UR36][R10.64+0x8] ;  /* 0x000008240a3a7981 */ /* 0x000f64000c1e1100 */
[----:B-----5:R-:W-:-:S05]  /*26c0*/  PRMT R0, R58, 0x8880, RZ ;  /* 0x000088803a007816 */ /* 0x020fca00000000ff */
[----:B------:R-:W-:-:S07]  /*26d0*/  IMAD R3, R0, R57, RZ ;  /* 0x0000003900037224 */ /* 0x000fce00078e02ff */
.L_x_50:
[----:B------:R-:W-:Y:S05]  /*26e0*/  BSYNC B1 ;  /* 0x0000000000017941 */ /* 0x000fea0003800000 */
.L_x_49:
[----:B---3--:R-:W-:Y:S01]  /*26f0*/  @!P1 IMAD R13, R30, R56, R3 ;  /* 0x000000381e0d9224 */ /* 0x008fe200078e0203 */
[----:B------:R-:W-:Y:S04]  /*2700*/  BSSY B1, `(.L_x_51) ;  /* 0x0000006000017945 */ /* 0x000fe80003800000 */
[----:B------:R3:W-:Y:S01]  /*2710*/  @!P1 STG.E.U8 desc[UR36][R4.64+0x8], R13 ;  /* 0x0000080d04009986 */ /* 0x0007e2000c101124 */
[----:B------:R-:W-:Y:S05]  /*2720*/  @P0 BRA `(.L_x_52) ;  /* 0x00000000000c0947 */ /* 0x000fea0003800000 */
[----:B------:R-:W5:Y:S02]  /*2730*/  LDG.E.U8 R58, desc[UR36][R10.64+0x9] ;  /* 0x000009240a3a7981 */ /* 0x000f64000c1e1100 */
[----:B-----5:R-:W-:-:S05]  /*2740*/  PRMT R0, R58, 0x8880, RZ ;  /* 0x000088803a007816 */ /* 0x020fca00000000ff */
[----:B------:R-:W-:-:S07]  /*2750*/  IMAD R3, R0, R57, RZ ;  /* 0x0000003900037224 */ /* 0x000fce00078e02ff */
.L_x_52:
[----:B------:R-:W-:Y:S05]  /*2760*/  BSYNC B1 ;  /* 0x0000000000017941 */ /* 0x000fea0003800000 */
.L_x_51:
[----:B------:R-:W-:Y:S01]  /*2770*/  @!P0 IMAD R31, R31, R56, R3 ;  /* 0x000000381f1f8224 */ /* 0x000fe200078e0203 */
[----:B------:R-:W-:Y:S04]  /*2780*/  BSSY B1, `(.L_x_53) ;  /* 0x0000006000017945 */ /* 0x000fe80003800000 */
[----:B------:R0:W-:Y:S01]  /*2790*/  @!P0 STG.E.U8 desc[UR36][R4.64+0x9], R31 ;  /* 0x0000091f04008986 */ /* 0x0001e2000c101124 */
[----:B------:R-:W-:Y:S05]  /*27a0*/  @P5 BRA `(.L_x_54) ;  /* 0x00000000000c5947 */ /* 0x000fea0003800000 */
[----:B------:R-:W5:Y:S02]  /*27b0*/  LDG.E.U8 R58, desc[UR36][R8.64+0x10] ;  /* 0x00001024083a7981 */ /* 0x000f64000c1e1100 */
[----:B-----5:R-:W-:-:S05]  /*27c0*/  PRMT R0, R58, 0x8880, RZ ;  /* 0x000088803a007816 */ /* 0x020fca00000000ff */
[----:B------:R-:W-:-:S07]  /*27d0*/  IMAD R3, R0, R57, RZ ;  /* 0x0000003900037224 */ /* 0x000fce00078e02ff */
.L_x_54:
[----:B------:R-:W-:Y:S05]  /*27e0*/  BSYNC B1 ;  /* 0x0000000000017941 */ /* 0x000fea0003800000 */
.L_x_53:
[----:B---3--:R-:W-:Y:S01]  /*27f0*/  @!P5 IMAD R13, R32, R56, R3 ;  /* 0x00000038200dd224 */ /* 0x008fe200078e0203 */
[----:B------:R-:W-:Y:S04]  /*2800*/  BSSY B1, `(.L_x_55) ;  /* 0x0000006000017945 */ /* 0x000fe80003800000 */
[----:B------:R3:W-:Y:S01]  /*2810*/  @!P5 STG.E.U8 desc[UR36][R6.64+0x10], R13 ;  /* 0x0000100d0600d986 */ /* 0x0007e2000c101124 */
[----:B------:R-:W-:Y:S05]  /*2820*/  @P4 BRA `(.L_x_56) ;  /* 0x00000000000c4947 */ /* 0x000fea0003800000 */
[----:B------:R-:W5:Y:S02]  /*2830*/  LDG.E.U8 R58, desc[UR36][R8.64+0x11] ;  /* 0x00001124083a7981 */ /* 0x000f64000c1e1100 */
[----:B-----5:R-:W-:-:S05]  /*2840*/  PRMT R0, R58, 0x8880, RZ ;  /* 0x000088803a007816 */ /* 0x020fca00000000ff */
[----:B------:R-:W-:-:S07]  /*2850*/  IMAD R3, R0, R57, RZ ;  /* 0x0000003900037224 */ /* 0x000fce00078e02ff */
.L_x_56:
[----:B------:R-:W-:Y:S05]  /*2860*/  BSYNC B1 ;  /* 0x0000000000017941 */ /* 0x000fea0003800000 */
.L_x_55:
        /* <DEDUP_REMOVED lines=13> */
.L_x_58:
[----:B------:R-:W-:Y:S05]  /*2940*/  BSYNC B1 ;  /* 0x0000000000017941 */ /* 0x000fea0003800000 */
.L_x_57:
[----:B---3--:R-:W-:Y:S01]  /*2950*/  @!P3 IMAD R13, R34, R56, R3 ;  /* 0x00000038220db224 */ /* 0x008fe200078e0203 */
[----:B------:R-:W-:Y:S04]  /*2960*/  BSSY B1, `(.L_x_59) ;  /* 0x0000006000017945 */ /* 0x000fe80003800000 */
[----:B------:R3:W-:Y:S01]  /*2970*/  @!P3 STG.E.U8 desc[UR36][R4.64+0x10], R13 ;  /* 0x0000100d0400b986 */ /* 0x0007e2000c101124 */
[----:B------:R-:W-:Y:S05]  /*2980*/  @P2 BRA `(.L_x_60) ;  /* 0x00000000000c2947 */ /* 0x000fea0003800000 */
[----:B------:R-:W5:Y:S02]  /*2990*/  LDG.E.U8 R58, desc[UR36][R10.64+0x11] ;  /* 0x000011240a3a7981 */ /* 0x000f64000c1e1100 */
[----:B-----5:R-:W-:-:S05]  /*29a0*/  PRMT R0, R58, 0x8880, RZ ;  /* 0x000088803a007816 */ /* 0x020fca00000000ff */
[----:B------:R-:W-:-:S07]  /*29b0*/  IMAD R3, R0, R57, RZ ;  /* 0x0000003900037224 */ /* 0x000fce00078e02ff */
.L_x_60:
[----:B------:R-:W-:Y:S05]  /*29c0*/  BSYNC B1 ;  /* 0x0000000000017941 */ /* 0x000fea0003800000 */
.L_x_59:
[----:B------:R-:W-:Y:S01]  /*29d0*/  @!P2 IMAD R35, R35, R56, R3 ;  /* 0x000000382323a224 */ /* 0x000fe200078e0203 */
[----:B------:R-:W-:Y:S04]  /*29e0*/  BSSY B1, `(.L_x_61) ;  /* 0x0000006000017945 */ /* 0x000fe80003800000 */
[----:B------:R0:W-:Y:S01]  /*29f0*/  @!P2 STG.E.U8 desc[UR36][R4.64+0x11], R35 ;  /* 0x000011230400a986 */ /* 0x0001e2000c101124 */
[----:B------:R-:W-:Y:S05]  /*2a00*/  @P5 BRA `(.L_x_62) ;  /* 0x00000000000c5947 */ /* 0x000fea0003800000 */
[----:B------:R-:W5:Y:S02]  /*2a10*/  LDG.E.U8 R58, desc[UR36][R8.64+0x18] ;  /* 0x00001824083a7981 */ /* 0x000f64000c1e1100 */
[----:B-----5:R-:W-:-:S05]  /*2a20*/  PRMT R0, R58, 0x8880, RZ ;  /* 0x000088803a007816 */ /* 0x020fca00000000ff */
[----:B------:R-:W-:-:S07]  /*2a30*/  IMAD R3, R0, R57, RZ ;  /* 0x0000003900037224 */ /* 0x000fce00078e02ff */
.L_x_62:
[----:B------:R-:W-:Y:S05]  /*2a40*/  BSYNC B1 ;  /* 0x0000000000017941 */ /* 0x000fea0003800000 */
.L_x_61:
[----:B---3--:R-:W-:Y:S01]  /*2a50*/  @!P5 IMAD R13, R36, R56, R3 ;  /* 0x00000038240dd224 */ /* 0x008fe200078e0203 */
[----:B------:R-:W-:Y:S04]  /*2a60*/  BSSY B1, `(.L_x_63) ;  /* 0x0000006000017945 */ /* 0x000fe80003800000 */
[----:B------:R3:W-:Y:S01]  /*2a70*/  @!P5 STG.E.U8 desc[UR36][R6.64+0x18], R13 ;  /* 0x0000180d0600d986 */ /* 0x0007e2000c101124 */
[----:B------:R-:W-:Y:S05]  /*2a80*/  @P4 BRA `(.L_x_64) ;  /* 0x00000000000c4947 */ /* 0x000fea0003800000 */
[----:B------:R-:W5:Y:S02]  /*2a90*/  LDG.E.U8 R58, desc[UR36][R8.64+0x19] ;  /* 0x00001924083a7981 */ /* 0x000f64000c1e1100 */
[----:B-----5:R-:W-:-:S05]  /*2aa0*/  PRMT R0, R58, 0x8880, RZ ;  /* 0x000088803a007816 */ /* 0x020fca00000000ff */
[----:B------:R-:W-:-:S07]  /*2ab0*/  IMAD R3, R0, R57, RZ ;  /* 0x0000003900037224 */ /* 0x000fce00078e02ff */
.L_x_64:
[----:B------:R-:W-:Y:S05]  /*2ac0*/  BSYNC B1 ;  /* 0x0000000000017941 */ /* 0x000fea0003800000 */
.L_x_63:
        /* <DEDUP_REMOVED lines=13> */
.L_x_66:
[----:B------:R-:W-:Y:S05]  /*2ba0*/  BSYNC B1 ;  /* 0x0000000000017941 */ /* 0x000fea0003800000 */
.L_x_65:
[----:B---3--:R-:W-:Y:S01]  /*2bb0*/  @!P1 IMAD R13, R38, R56, R3 ;  /* 0x00000038260d9224 */ /* 0x008fe200078e0203 */
[----:B------:R-:W-:Y:S04]  /*2bc0*/  BSSY B1, `(.L_x_67) ;  /* 0x0000006000017945 */ /* 0x000fe80003800000 */
[----:B------:R3:W-:Y:S01]  /*2bd0*/  @!P1 STG.E.U8 desc[UR36][R4.64+0x18], R13 ;  /* 0x0000180d04009986 */ /* 0x0007e2000c101124 */
[----:B------:R-:W-:Y:S05]  /*2be0*/  @P4 BRA `(.L_x_68) ;  /* 0x00000000000c4947 */ /* 0x000fea0003800000 */
[----:B------:R-:W5:Y:S02]  /*2bf0*/  LDG.E.U8 R58, desc[UR36][R10.64+0x19] ;  /* 0x000019240a3a7981 */ /* 0x000f64000c1e1100 */
[----:B-----5:R-:W-:-:S05]  /*2c00*/  PRMT R0, R58, 0x8880, RZ ;  /* 0x000088803a007816 */ /* 0x020fca00000000ff */
[----:B------:R-:W-:-:S07]  /*2c10*/  IMAD R3, R0, R57, RZ ;  /* 0x0000003900037224 */ /* 0x000fce00078e02ff */
.L_x_68:
[----:B------:R-:W-:Y:S05]  /*2c20*/  BSYNC B1 ;  /* 0x0000000000017941 */ /* 0x000fea0003800000 */
.L_x_67:
[----:B------:R-:W-:Y:S01]  /*2c30*/  @!P4 IMAD R39, R39, R56, R3 ;  /* 0x000000382727c224 */ /* 0x000fe200078e0203 */
[----:B------:R-:W-:Y:S04]  /*2c40*/  BSSY B1, `(.L_x_69) ;  /* 0x0000006000017945 */ /* 0x000fe80003800000 */
[----:B------:R0:W-:Y:S01]  /*2c50*/  @!P4 STG.E.U8 desc[UR36][R4.64+0x19], R39 ;  /* 0x000019270400c986 */ /* 0x0001e2000c101124 */
[----:B------:R-:W-:Y:S05]  /*2c60*/  @P5 BRA `(.L_x_70) ;  /* 0x00000000000c5947 */ /* 0x000fea0003800000 */
[----:B------:R-:W5:Y:S02]  /*2c70*/  LDG.E.U8 R58, desc[UR36][R8.64+0x20] ;  /* 0x00002024083a7981 */ /* 0x000f64000c1e1100 */
[----:B-----5:R-:W-:-:S05]  /*2c80*/  PRMT R0, R58, 0x8880, RZ ;  /* 0x000088803a007816 */ /* 0x020fca00000000ff */
[----:B------:R-:W-:-:S07]  /*2c90*/  IMAD R3, R0, R57, RZ ;  /* 0x0000003900037224 */ /* 0x000fce00078e02ff */
.L_x_70:
[----:B------:R-:W-:Y:S05]  /*2ca0*/  BSYNC B1 ;  /* 0x0000000000017941 */ /* 0x000fea0003800000 */
.L_x_69:
[----:B---3--:R-:W-:Y:S01]  /*2cb0*/  @!P5 IMAD R13, R40, R56, R3 ;  /* 0x00000038280dd224 */ /* 0x008fe200078e0203 */
[----:B------:R-:W-:Y:S04]  /*2cc0*/  BSSY B1, `(.L_x_71) ;  /* 0x0000006000017945 */ /* 0x000fe80003800000 */
[----:B------:R3:W-:Y:S01]  /*2cd0*/  @!P5 STG.E.U8 desc[UR36][R6.64+0x20], R13 ;  /* 0x0000200d0600d986 */ /* 0x0007e2000c101124 */
[----:B------:R-:W-:Y:S05]  /*2ce0*/  @P0 BRA `(.L_x_72) ;  /* 0x00000000000c0947 */ /* 0x000fea0003800000 */
[----:B------:R-:W5:Y:S02]  /*2cf0*/  LDG.E.U8 R58, desc[UR36][R8.64+0x21] ;  /* 0x00002124083a7981 */ /* 0x000f64000c1e1100 */
[----:B-----5:R-:W-:-:S05]  /*2d00*/  PRMT R0, R58, 0x8880, RZ ;  /* 0x000088803a007816 */ /* 0x020fca00000000ff */
[----:B------:R-:W-:-:S07]  /*2d10*/  IMAD R3, R0, R57, RZ ;  /* 0x0000003900037224 */ /* 0x000fce00078e02ff */
.L_x_72:
[----:B------:R-:W-:Y:S05]  /*2d20*/  BSYNC B1 ;  /* 0x0000000000017941 */ /* 0x000fea0003800000 */
.L_x_71:
        /* <DEDUP_REMOVED lines=13> */
.L_x_74:
[----:B------:R-:W-:Y:S05]  /*2e00*/  BSYNC B1 ;  /* 0x0000000000017941 */ /* 0x000fea0003800000 */
.L_x_73:
[----:B---3--:R-:W-:Y:S01]  /*2e10*/  @!P3 IMAD R13, R42, R56, R3 ;  /* 0x000000382a0db224 */ /* 0x008fe200078e0203 */
[----:B------:R-:W-:Y:S04]  /*2e20*/  BSSY B1, `(.L_x_75) ;  /* 0x0000006000017945 */ /* 0x000fe80003800000 */
[----:B------:R3:W-:Y:S01]  /*2e30*/  @!P3 STG.E.U8 desc[UR36][R4.64+0x20], R13 ;  /* 0x0000200d0400b986 */ /* 0x0007e2000c101124 */
[----:B------:R-:W-:Y:S05]  /*2e40*/  @P2 BRA `(.L_x_76) ;  /* 0x00000000000c2947 */ /* 0x000fea0003800000 */
[----:B------:R-:W5:Y:S02]  /*2e50*/  LDG.E.U8 R58, desc[UR36][R10.64+0x21] ;  /* 0x000021240a3a7981 */ /* 0x000f64000c1e1100 */
[----:B-----5:R-:W-:-:S05]  /*2e60*/  PRMT R0, R58, 0x8880, RZ ;  /* 0x000088803a007816 */ /* 0x020fca00000000ff */
[----:B------:R-:W-:-:S07]  /*2e70*/  IMAD R3, R0, R57, RZ ;  /* 0x0000003900037224 */ /* 0x000fce00078e02ff */
.L_x_76:
[----:B------:R-:W-:Y:S05]  /*2e80*/  BSYNC B1 ;  /* 0x0000000000017941 */ /* 0x000fea0003800000 */
.L_x_75:
[----:B------:R-:W-:Y:S01]  /*2e90*/  @!P2 IMAD R43, R43, R56, R3 ;  /* 0x000000382b2ba224 */ /* 0x000fe200078e0203 */
[----:B------:R-:W-:Y:S04]  /*2ea0*/  BSSY B1, `(.L_x_77) ;  /* 0x0000006000017945 */ /* 0x000fe80003800000 */
[----:B------:R0:W-:Y:S01]  /*2eb0*/  @!P2 STG.E.U8 desc[UR36][R4.64+0x21], R43 ;  /* 0x0000212b0400a986 */ /* 0x0001e2000c101124 */
[----:B------:R-:W-:Y:S05]  /*2ec0*/  @P0 BRA `(.L_x_78) ;  /* 0x00000000000c0947 */ /* 0x000fea0003800000 */
[----:B------:R-:W5:Y:S02]  /*2ed0*/  LDG.E.U8 R58, desc[UR36][R8.64+0x28] ;  /* 0x00002824083a7981 */ /* 0x000f64000c1e1100 */
[----:B-----5:R-:W-:-:S05]  /*2ee0*/  PRMT R0, R58, 0x8880, RZ ;  /* 0x000088803a007816 */ /* 0x020fca00000000ff */
[----:B------:R-:W-:-:S07]  /*2ef0*/  IMAD R3, R0, R57, RZ ;  /* 0x0000003900037224 */ /* 0x000fce00078e02ff */
.L_x_78:
[----:B------:R-:W-:Y:S05]  /*2f00*/  BSYNC B1 ;  /* 0x0000000000017941 */ /* 0x000fea0003800000 */
.L_x_77:
[----:B---3--:R-:W-:Y:S01]  /*2f10*/  @!P0 IMAD R13, R44, R56, R3 ;  /* 0x000000382c0d8224 */ /* 0x008fe200078e0203 */
[----:B------:R-:W-:Y:S04]  /*2f20*/  BSSY B1, `(.L_x_79) ;  /* 0x0000006000017945 */ /* 0x000fe80003800000 */
[----:B------:R3:W-:Y:S01]  /*2f30*/  @!P0 STG.E.U8 desc[UR36][R6.64+0x28], R13 ;  /* 0x0000280d06008986 */ /* 0x0007e2000c101124 */
[----:B------:R-:W-:Y:S05]  /*2f40*/  @P5 BRA `(.L_x_80) ;  /* 0x00000000000c5947 */ /* 0x000fea0003800000 */
[----:B------:R-:W5:Y:S02]  /*2f50*/  LDG.E.U8 R58, desc[UR36][R8.64+0x29] ;  /* 0x00002924083a7981 */ /* 0x000f64000c1e1100 */
[----:B-----5:R-:W-:-:S05]  /*2f60*/  PRMT R0, R58, 0x8880, RZ ;  /* 0x000088803a007816 */ /* 0x020fca00000000ff */
[----:B------:R-:W-:-:S07]  /*2f70*/  IMAD R3, R0, R57, RZ ;  /* 0x0000003900037224 */ /* 0x000fce00078e02ff */
.L_x_80:
[----:B------:R-:W-:Y:S05]  /*2f80*/  BSYNC B1 ;  /* 0x0000000000017941 */ /* 0x000fea0003800000 */
.L_x_79:
        /* <DEDUP_REMOVED lines=13> */
.L_x_82:
[----:B------:R-:W-:Y:S05]  /*3060*/  BSYNC B1 ;  /* 0x0000000000017941 */ /* 0x000fea0003800000 */
.L_x_81:
[----:B---3--:R-:W-:Y:S01]  /*3070*/  @!P4 IMAD R13, R46, R56, R3 ;  /* 0x000000382e0dc224 */ /* 0x008fe200078e0203 */
[----:B------:R-:W-:Y:S04]  /*3080*/  BSSY B1, `(.L_x_83) ;  /* 0x0000006000017945 */ /* 0x000fe80003800000 */
[----:B------:R3:W-:Y:S01]  /*3090*/  @!P4 STG.E.U8 desc[UR36][R4.64+0x28], R13 ;  /* 0x0000280d0400c986 */ /* 0x0007e2000c101124 */
[----:B------:R-:W-:Y:S05]  /*30a0*/  @P1 BRA `(.L_x_84) ;  /* 0x00000000000c1947 */ /* 0x000fea0003800000 */
[----:B------:R-:W5:Y:S02]  /*30b0*/  LDG.E.U8 R58, desc[UR36][R10.64+0x29] ;  /* 0x000029240a3a7981 */ /* 0x000f64000c1e1100 */
[----:B-----5:R-:W-:-:S05]  /*30c0*/  PRMT R0, R58, 0x8880, RZ ;  /* 0x000088803a007816 */ /* 0x020fca00000000ff */
[----:B------:R-:W-:-:S07]  /*30d0*/  IMAD R3, R0, R57, RZ ;  /* 0x0000003900037224 */ /* 0x000fce00078e02ff */
.L_x_84:
[----:B------:R-:W-:Y:S05]  /*30e0*/  BSYNC B1 ;  /* 0x0000000000017941 */ /* 0x000fea0003800000 */
.L_x_83:
[----:B------:R-:W-:Y:S01]  /*30f0*/  @!P1 IMAD R47, R47, R56, R3 ;  /* 0x000000382f2f9224 */ /* 0x000fe200078e0203 */
[----:B------:R-:W-:Y:S04]  /*3100*/  BSSY B1, `(.L_x_85) ;  /* 0x0000006000017945 */ /* 0x000fe80003800000 */
[----:B------:R0:W-:Y:S01]  /*3110*/  @!P1 STG.E.U8 desc[UR36][R4.64+0x29], R47 ;  /* 0x0000292f04009986 */ /* 0x0001e2000c101124 */
[----:B------:R-:W-:Y:S05]  /*3120*/  @P3 BRA `(.L_x_86) ;  /* 0x00000000000c3947 */ /* 0x000fea0003800000 */
[----:B------:R-:W5:Y:S02]  /*3130*/  LDG.E.U8 R58, desc[UR36][R8.64+0x30] ;  /* 0x00003024083a7981 */ /* 0x000f64000c1e1100 */
[----:B-----5:R-:W-:-:S05]  /*3140*/  PRMT R0, R58, 0x8880, RZ ;  /* 0x000088803a007816 */ /* 0x020fca00000000ff */
[----:B------:R-:W-:-:S07]  /*3150*/  IMAD R3, R0, R57, RZ ;  /* 0x0000003900037224 */ /* 0x000fce00078e02ff */
.L_x_86:
[----:B------:R-:W-:Y:S05]  /*3160*/  BSYNC B1 ;  /* 0x0000000000017941 */ /* 0x000fea0003800000 */
.L_x_85:
[----:B---3--:R-:W-:Y:S01]  /*3170*/  @!P3 IMAD R13, R48, R56, R3 ;  /* 0x00000038300db224 */ /* 0x008fe200078e0203 */
[----:B------:R-:W-:Y:S04]  /*3180*/  BSSY B1, `(.L_x_87) ;  /* 0x0000006000017945 */ /* 0x000fe80003800000 */
[----:B------:R3:W-:Y:S01]  /*3190*/  @!P3 STG.E.U8 desc[UR36][R6.64+0x30], R13 ;  /* 0x0000300d0600b986 */ /* 0x0007e2000c101124 */
[----:B------:R-:W-:Y:S05]  /*31a0*/  @P5 BRA `(.L_x_88) ;  /* 0x00000000000c5947 */ /* 0x000fea0003800000 */
[----:B------:R-:W5:Y:S02]  /*31b0*/  LDG.E.U8 R58, desc[UR36][R8.64+0x31] ;  /* 0x00003124083a7981 */ /* 0x000f64000c1e1100 */
[----:B-----5:R-:W-:-:S05]  /*31c0*/  PRMT R0, R58, 0x8880, RZ ;  /* 0x000088803a007816 */ /* 0x020fca00000000ff */
[----:B------:R-:W-:-:S07]  /*31d0*/  IMAD R3, R0, R57, RZ ;  /* 0x0000003900037224 */ /* 0x000fce00078e02ff */
.L_x_88:
[----:B------:R-:W-:Y:S05]  /*31e0*/  BSYNC B1 ;  /* 0x0000000000017941 */ /* 0x000fea0003800000 */
.L_x_87:
        /* <DEDUP_REMOVED lines=9> */
[----:B------:R-:W-:Y:S01]  /*3280*/  ISETP.LT.OR P3, PT, R20, 0x9, !P3 ;  /* 0x000000091400780c */ /* 0x000fe20005f61670 */
[----:B------:R-:W-:-:S12]  /*3290*/  @P2 BRA `(.L_x_90) ;  /* 0x00000000000c2947 */ /* 0x000fd80003800000 */
[----:B------:R-:W5:Y:S02]  /*32a0*/  LDG.E.U8 R58, desc[UR36][R10.64+0x30] ;  /* 0x000030240a3a7981 */ /* 0x000f64000c1e1100 */
[----:B-----5:R-:W-:-:S05]  /*32b0*/  PRMT R0, R58, 0x8880, RZ ;  /* 0x000088803a007816 */ /* 0x020fca00000000ff */
[----:B------:R-:W-:-:S07]  /*32c0*/  IMAD R3, R0, R57, RZ ;  /* 0x0000003900037224 */ /* 0x000fce00078e02ff */
.L_x_90:
[----:B------:R-:W-:Y:S05]  /*32d0*/  BSYNC B1 ;  /* 0x0000000000017941 */ /* 0x000fea0003800000 */
.L_x_89:
[----:B---3--:R-:W-:Y:S01]  /*32e0*/  @!P2 IMAD R13, R50, R56, R3 ;  /* 0x00000038320da224 */ /* 0x008fe200078e0203 */
[----:B------:R-:W-:Y:S04]  /*32f0*/  BSSY B1, `(.L_x_91) ;  /* 0x0000006000017945 */ /* 0x000fe80003800000 */
[----:B------:R3:W-:Y:S01]  /*3300*/  @!P2 STG.E.U8 desc[UR36][R4.64+0x30], R13 ;  /* 0x0000300d0400a986 */ /* 0x0007e2000c101124 */
[----:B------:R-:W-:Y:S05]  /*3310*/  @P0 BRA `(.L_x_92) ;  /* 0x00000000000c0947 */ /* 0x000fea0003800000 */
[----:B------:R-:W5:Y:S02]  /*3320*/  LDG.E.U8 R58, desc[UR36][R10.64+0x31] ;  /* 0x000031240a3a7981 */ /* 0x000f64000c1e1100 */
[----:B-----5:R-:W-:-:S05]  /*3330*/  PRMT R0, R58, 0x8880, RZ ;  /* 0x000088803a007816 */ /* 0x020fca00000000ff */
[----:B------:R-:W-:-:S07]  /*3340*/  IMAD R3, R0, R57, RZ ;  /* 0x0000003900037224 */ /* 0x000fce00078e02ff */
.L_x_92:
[----:B------:R-:W-:Y:S05]  /*3350*/  BSYNC B1 ;  /* 0x0000000000017941 */ /* 0x000fea0003800000 */
.L_x_91:
[----:B------:R-:W-:Y:S01]  /*3360*/  @!P0 IMAD R51, R51, R56, R3 ;  /* 0x0000003833338224 */ /* 0x000fe200078e0203 */
[----:B------:R-:W-:Y:S04]  /*3370*/  BSSY B1, `(.L_x_93) ;  /* 0x0000006000017945 */ /* 0x000fe80003800000 */
[----:B------:R0:W-:Y:S01]  /*3380*/  @!P0 STG.E.U8 desc[UR36][R4.64+0x31], R51 ;  /* 0x0000313304008986 */ /* 0x0001e2000c101124 */
[----:B------:R-:W-:Y:S05]  /*3390*/  @P5 BRA `(.L_x_94) ;  /* 0x00000000000c5947 */ /* 0x000fea0003800000 */
[----:B------:R-:W5:Y:S02]  /*33a0*/  LDG.E.U8 R58, desc[UR36][R8.64+0x38] ;  /* 0x00003824083a7981 */ /* 0x000f64000c1e1100 */
[----:B-----5:R-:W-:-:S05]  /*33b0*/  PRMT R0, R58, 0x8880, RZ ;  /* 0x000088803a007816 */ /* 0x020fca00000000ff */
[----:B------:R-:W-:-:S07]  /*33c0*/  IMAD R3, R0, R57, RZ ;  /* 0x0000003900037224 */ /* 0x000fce00078e02ff */
.L_x_94:
[----:B------:R-:W-:Y:S05]  /*33d0*/  BSYNC B1 ;  /* 0x0000000000017941 */ /* 0x000fea0003800000 */
.L_x_93:
[----:B---3--:R-:W-:Y:S01]  /*33e0*/  @!P5 IMAD R13, R52, R56, R3 ;  /* 0x00000038340dd224 */ /* 0x008fe200078e0203 */
[----:B------:R-:W-:Y:S04]  /*33f0*/  BSSY B1, `(.L_x_95) ;  /* 0x0000006000017945 */ /* 0x000fe80003800000 */
[----:B------:R3:W-:Y:S01]  /*3400*/  @!P5 STG.E.U8 desc[UR36][R6.64+0x38], R13 ;  /* 0x0000380d0600d986 */ /* 0x0007e2000c101124 */
[----:B------:R-:W-:Y:S05]  /*3410*/  @P4 BRA `(.L_x_96) ;  /* 0x00000000000c4947 */ /* 0x000fea0003800000 */
[----:B------:R-:W5:Y:S02]  /*3420*/  LDG.E.U8 R58, desc[UR36][R8.64+0x39] ;  /* 0x00003924083a7981 */ /* 0x000f64000c1e1100 */
[----:B-----5:R-:W-:-:S05]  /*3430*/  PRMT R0, R58, 0x8880, RZ ;  /* 0x000088803a007816 */ /* 0x020fca00000000ff */
[----:B------:R-:W-:-:S07]  /*3440*/  IMAD R3, R0, R57, RZ ;  /* 0x0000003900037224 */ /* 0x000fce00078e02ff */
.L_x_96:
[----:B------:R-:W-:Y:S05]  /*3450*/  BSYNC B1 ;  /* 0x0000000000017941 */ /* 0x000fea0003800000 */
.L_x_95:
[----:B------:R-:W-:Y:S01]  /*3460*/  @!P4 IMAD R53, R53, R56, R3 ;  /* 0x000000383535c224 */ /* 0x000fe200078e0203 */
[----:B------:R-:W-:Y:S04]  /*3470*/  BSSY B1, `(.L_x_97) ;  /* 0x0000006000017945 */ /* 0x000fe80003800000 */
[----:B------:R0:W-:Y:S01]  /*3480*/  @!P4 STG.E.U8 desc[UR36][R6.64+0x39], R53 ;  /* 0x000039350600c986 */ /* 0x0001e2000c101124 */
[----:B------:R-:W-:Y:S05]  /*3490*/  @P3 BRA `(.L_x_98) ;  /* 0x00000000000c3947 */ /* 0x000fea0003800000 */
[----:B------:R-:W5:Y:S02]  /*34a0*/  LDG.E.U8 R58, desc[UR36][R10.64+0x38] ;  /* 0x000038240a3a7981 */ /* 0x000f64000c1e1100 */
[----:B-----5:R-:W-:-:S05]  /*34b0*/  PRMT R0, R58, 0x8880, RZ ;  /* 0x000088803a007816 */ /* 0x020fca00000000ff */
[----:B------:R-:W-:-:S07]  /*34c0*/  IMAD R3, R0, R57, RZ ;  /* 0x0000003900037224 */ /* 0x000fce00078e02ff */
.L_x_98:
[----:B------:R-:W-:Y:S05]  /*34d0*/  BSYNC B1 ;  /* 0x0000000000017941 */ /* 0x000fea0003800000 */
.L_x_97:
[----:B0123--:R-:W-:Y:S01]  /*34e0*/  @!P3 IMAD R7, R54, R56, R3 ;  /* 0x000000383607b224 */ /* 0x00ffe200078e0203 */
[----:B------:R-:W-:Y:S01]  /*34f0*/  ISETP.LT.OR P1, PT, R20, 0x9, !P1 ;  /* 0x000000091400780c */ /* 0x000fe20004f21670 */
[----:B------:R-:W-:Y:S03]  /*3500*/  BSSY B1, `(.L_x_99) ;  /* 0x0000006000017945 */ /* 0x000fe60003800000 */
[----:B------:R0:W-:Y:S09]  /*3510*/  @!P3 STG.E.U8 desc[UR36][R4.64+0x38], R7 ;  /* 0x000038070400b986 */ /* 0x0001f2000c101124 */
[----:B------:R-:W-:Y:S05]  /*3520*/  @P1 BRA `(.L_x_100) ;  /* 0x00000000000c1947 */ /* 0x000fea0003800000 */
[----:B------:R-:W2:Y:S02]  /*3530*/  LDG.E.U8 R58, desc[UR36][R10.64+0x39] ;  /* 0x000039240a3a7981 */ /* 0x000ea4000c1e1100 */
[----:B--2---:R-:W-:-:S05]  /*3540*/  PRMT R0, R58, 0x8880, RZ ;  /* 0x000088803a007816 */ /* 0x004fca00000000ff */
[----:B------:R-:W-:-:S07]  /*3550*/  IMAD R3, R0, R57, RZ ;  /* 0x0000003900037224 */ /* 0x000fce00078e02ff */
.L_x_100:
[----:B------:R-:W-:Y:S05]  /*3560*/  BSYNC B1 ;  /* 0x0000000000017941 */ /* 0x000fea0003800000 */
.L_x_99:
[----:B------:R-:W-:Y:S01]  /*3570*/  IMAD R3, R55, R56, R3 ;  /* 0x0000003837037224 */ /* 0x000fe200078e0203 */
[----:B------:R-:W-:Y:S06]  /*3580*/  @P1 BRA `(.L_x_101) ;  /* 0x0000000400c81947 */ /* 0x000fec0003800000 */
[----:B------:R1:W-:Y:S01]  /*3590*/  STG.E.U8 desc[UR36][R4.64+0x39], R3 ;  /* 0x0000390304007986 */ /* 0x0003e2000c101124 */
[----:B------:R-:W-:Y:S05]  /*35a0*/  BRA `(.L_x_101) ;  /* 0x0000000400c07947 */ /* 0x000fea0003800000 */
.L_x_36:
[C---:B------:R-:W-:Y:S02]  /*35b0*/  ISETP.GE.AND P1, PT, R60.reuse, 0x1, PT ;  /* 0x000000013c00780c */ /* 0x040fe40003f26270 */
[----:B------:R-:W-:Y:S02]  /*35c0*/  ISETP.GE.AND P0, PT, R60, 0x2, PT ;  /* 0x000000023c00780c */ /* 0x000fe40003f06270 */
[C---:B------:R-:W-:Y:S02]  /*35d0*/  ISETP.LT.OR P4, PT, R20.reuse, 0x1, !P1 ;  /* 0x000000011400780c */ /* 0x040fe40004f81670 */
[C---:B------:R-:W-:Y:S02]  /*35e0*/  ISETP.LT.OR P5, PT, R20.reuse, 0x1, !P0 ;  /* 0x000000011400780c */ /* 0x040fe400047a1670 */
[C---:B------:R-:W-:Y:S02]  /*35f0*/  ISETP.LT.OR P1, PT, R20.reuse, 0x9, !P1 ;  /* 0x000000091400780c */ /* 0x040fe40004f21670 */
[----:B------:R-:W-:-:S02]  /*3600*/  ISETP.LT.OR P0, PT, R20, 0x9, !P0 ;  /* 0x000000091400780c */ /* 0x000fc40004701670 */
[C---:B------:R-:W-:Y:S02]  /*3610*/  ISETP.GE.AND P3, PT, R60.reuse, 0x9, PT ;  /* 0x000000093c00780c */ /* 0x040fe40003f66270 */
[----:B------:R-:W-:-:S03]  /*3620*/  ISETP.GE.AND P2, PT, R60, 0xa, PT ;  /* 0x0000000a3c00780c */ /* 0x000fc60003f46270 */
[-C--:B------:R-:W-:Y:S02]  /*3630*/  @!P4 IMAD R3, R24, R56.reuse, RZ ;  /* 0x000000381803c224 */ /* 0x080fe400078e02ff */
[-C--:B------:R-:W-:Y:S02]  /*3640*/  @!P5 IMAD R25, R25, R56.reuse, RZ ;  /* 0x000000381919d224 */ /* 0x080fe400078e02ff */
[-C--:B------:R-:W-:Y:S01]  /*3650*/  @!P1 IMAD R9, R26, R56.reuse, RZ ;  /* 0x000000381a099224 */ /* 0x080fe200078e02ff */
[----:B------:R0:W-:Y:S01]  /*3660*/  @!P4 STG.E.U8 desc[UR36][R6.64], R3 ;  /* 0x000000030600c986 */ /* 0x0001e2000c101124 */
[C---:B------:R-:W-:Y:S01]  /*3670*/  ISETP.LT.OR P4, PT, R20.reuse, 0x1, !P3 ;  /* 0x000000011400780c */ /* 0x040fe20005f81670 */
[----:B------:R-:W-:Y:S02]  /*3680*/  @!P0 IMAD R27, R27, R56, RZ ;  /* 0x000000381b1b8224 */ /* 0x000fe400078e02ff */
[----:B------:R-:W-:Y:S01]  /*3690*/  @!P5 STG.E.U8 desc[UR36][R6.64+0x1], R25 ;  /* 0x000001190600d986 */ /* 0x000fe2000c101124 */
[----:B------:R-:W-:-:S02]  /*36a0*/  ISETP.LT.OR P5, PT, R20, 0x1, !P2 ;  /* 0x000000011400780c */ /* 0x000fc400057a1670 */
[C---:B------:R-:W-:Y:S01]  /*36b0*/  ISETP.LT.OR P2, PT, R20.reuse, 0x9, !P2 ;  /* 0x000000091400780c */ /* 0x040fe20005741670 */
[----:B------:R1:W-:Y:S01]  /*36c0*/  @!P1 STG.E.U8 desc[UR36][R4.64], R9 ;  /* 0x0000000904009986 */ /* 0x0003e2000c101124 */
[----:B------:R-:W-:Y:S02]  /*36d0*/  ISETP.LT.OR P1, PT, R20, 0x9, !P3 ;  /* 0x000000091400780c */ /* 0x000fe40005f21670 */
[C---:B------:R-:W-:Y:S01]  /*36e0*/  ISETP.GE.AND P3, PT, R60.reuse, 0x11, PT ;  /* 0x000000113c00780c */ /* 0x040fe20003f66270 */
[----:B------:R-:W-:Y:S01]  /*36f0*/  @!P0 STG.E.U8 desc[UR36][R4.64+0x1], R27 ;  /* 0x0000011b04008986 */ /* 0x000fe2000c101124 */
[----:B------:R-:W-:Y:S01]  /*3700*/  ISETP.GE.AND P0, PT, R60, 0x12, PT ;  /* 0x000000123c00780c */ /* 0x000fe20003f06270 */
[----:B------:R-:W-:-:S04]  /*3710*/  @!P4 IMAD R11, R28, R56, RZ ;  /* 0x000000381c0bc224 */ /* 0x000fc800078e02ff */
[-C--:B------:R-:W-:Y:S01]  /*3720*/  @!P5 IMAD R29, R29, R56.reuse, RZ ;  /* 0x000000381d1dd224 */ /* 0x080fe200078e02ff */
[----:B------:R-:W-:Y:S01]  /*3730*/  @!P4 STG.E.U8 desc[UR36][R6.64+0x8], R11 ;  /* 0x0000080b0600c986 */ /* 0x000fe2000c101124 */
[C---:B------:R-:W-:Y:S01]  /*3740*/  ISETP.LT.OR P4, PT, R20.reuse, 0x1, !P3 ;  /* 0x000000011400780c */ /* 0x040fe20005f81670 */
[-C--:B------:R-:W-:Y:S02]  /*3750*/  @!P2 IMAD R31, R31, R56.reuse, RZ ;  /* 0x000000381f1fa224 */ /* 0x080fe400078e02ff */
[----:B------:R-:W-:Y:S01]  /*3760*/  @!P5 STG.E.U8 desc[UR36][R6.64+0x9], R29 ;  /* 0x0000091d0600d986 */ /* 0x000fe2000c101124 */
[----:B------:R-:W-:Y:S01]  /*3770*/  ISETP.LT.OR P5, PT, R20, 0x1, !P0 ;  /* 0x000000011400780c */ /* 0x000fe200047a1670 */
[----:B0-----:R-:W-:Y:S01]  /*3780*/  @!P1 IMAD R3, R30, R56, RZ ;  /* 0x000000381e039224 */ /* 0x001fe200078e02ff */
[----:B------:R-:W-:Y:S01]  /*3790*/  ISETP.LT.OR P0, PT, R20, 0x9, !P0 ;  /* 0x000000091400780c */ /* 0x000fe20004701670 */
[----:B------:R-:W-:Y:S01]  /*37a0*/  @!P2 STG.E.U8 desc[UR36][R4.64+0x9], R31 ;  /* 0x0000091f0400a986 */ /* 0x000fe2000c101124 */
[----:B------:R-:W-:-:S03]  /*37b0*/  ISETP.GE.AND P2, PT, R60, 0x19, PT ;  /* 0x000000193c00780c */ /* 0x000fc60003f46270 */
[----:B------:R0:W-:Y:S01]  /*37c0*/  @!P1 STG.E.U8 desc[UR36][R4.64+0x8], R3 ;  /* 0x0000080304009986 */ /* 0x0001e2000c101124 */
[----:B------:R-:W-:Y:S01]  /*37d0*/  ISETP.LT.OR P1, PT, R20, 0x9, !P3 ;  /* 0x000000091400780c */ /* 0x000fe20005f21670 */
[----:B-1----:R-:W-:Y:S01]  /*37e0*/  @!P4 IMAD R9, R32, R56, RZ ;  /* 0x000000382009c224 */ /* 0x002fe200078e02ff */
[----:B------:R-:W-:-:S03]  /*37f0*/  ISETP.GE.AND P3, PT, R60, 0x1a, PT ;  /* 0x0000001a3c00780c */ /* 0x000fc60003f66270 */
[-C--:B------:R-:W-:Y:S01]  /*3800*/  @!P5 IMAD R33, R33, R56.reuse, RZ ;  /* 0x000000382121d224 */ /* 0x080fe200078e02ff */
[----:B------:R-:W-:Y:S01]  /*3810*/  @!P4 STG.E.U8 desc[UR36][R6.64+0x10], R9 ;  /* 0x000010090600c986 */ /* 0x000fe2000c101124 */
[C---:B------:R-:W-:Y:S01]  /*3820*/  ISETP.LT.OR P4, PT, R20.reuse, 0x1, !P3 ;  /* 0x000000011400780c */ /* 0x040fe20005f81670 */
[-C--:B------:R-:W-:Y:S01]  /*3830*/  @!P0 IMAD R35, R35, R56.reuse, RZ ;  /* 0x0000003823238224 */ /* 0x080fe200078e02ff */
[C---:B------:R-:W-:Y:S01]  /*3840*/  ISETP.LT.OR P3, PT, R20.reuse, 0x9, !P3 ;  /* 0x000000091400780c */ /* 0x040fe20005f61670 */
[----:B------:R-:W-:Y:S01]  /*3850*/  @!P5 STG.E.U8 desc[UR36][R6.64+0x11], R33 ;  /* 0x000011210600d986 */ /* 0x000fe2000c101124 */
[----:B------:R-:W-:Y:S02]  /*3860*/  ISETP.LT.OR P5, PT, R20, 0x1, !P2 ;  /* 0x000000011400780c */ /* 0x000fe400057a1670 */
[----:B0-----:R-:W-:Y:S01]  /*3870*/  @!P1 IMAD R3, R34, R56, RZ ;  /* 0x0000003822039224 */ /* 0x001fe200078e02ff */
[----:B------:R-:W-:Y:S01]  /*3880*/  @!P0 STG.E.U8 desc[UR36][R4.64+0x11], R35 ;  /* 0x0000112304008986 */ /* 0x000fe2000c101124 */
[----:B------:R-:W-:-:S02]  /*3890*/  ISETP.LT.OR P2, PT, R20, 0x9, !P2 ;  /* 0x000000091400780c */ /* 0x000fc40005741670 */
[C---:B------:R-:W-:Y:S01]  /*38a0*/  ISETP.GE.AND P0, PT, R60.reuse, 0x21, PT ;  /* 0x000000213c00780c */ /* 0x040fe20003f06270 */
[----:B------:R0:W-:Y:S01]  /*38b0*/  @!P1 STG.E.U8 desc[UR36][R4.64+0x10], R3 ;  /* 0x0000100304009986 */ /* 0x0001e2000c101124 */
[----:B------:R-:W-:Y:S01]  /*38c0*/  ISETP.GE.AND P1, PT, R60, 0x22, PT ;  /* 0x000000223c00780c */ /* 0x000fe20003f26270 */
[-C--:B------:R-:W-:Y:S02]  /*38d0*/  @!P4 IMAD R37, R37, R56.reuse, RZ ;  /* 0x000000382525c224 */ /* 0x080fe400078e02ff */
[-C--:B------:R-:W-:Y:S02]  /*38e0*/  @!P3 IMAD R39, R39, R56.reuse, RZ ;  /* 0x000000382727b224 */ /* 0x080fe400078e02ff */
[-C--:B------:R-:W-:Y:S01]  /*38f0*/  @!P5 IMAD R11, R36, R56.reuse, RZ ;  /* 0x00000038240bd224 */ /* 0x080fe200078e02ff */
[----:B------:R-:W-:Y:S01]  /*3900*/  @!P4 STG.E.U8 desc[UR36][R6.64+0x19], R37 ;  /* 0x000019250600c986 */ /* 0x000fe2000c101124 */
[C---:B------:R-:W-:Y:S02]  /*3910*/  ISETP.LT.OR P4, PT, R20.reuse, 0x1, !P0 ;  /* 0x000000011400780c */ /* 0x040fe40004781670 */
[C---:B------:R-:W-:Y:S01]  /*3920*/  ISETP.LT.OR P0, PT, R20.reuse, 0x9, !P0 ;  /* 0x000000091400780c */ /* 0x040fe20004701670 */
[----:B------:R-:W-:Y:S01]  /*3930*/  @!P5 STG.E.U8 desc[UR36][R6.64+0x18], R11 ;  /* 0x0000180b0600d986 */ /* 0x000fe2000c101124 */
[----:B------:R-:W-:Y:S01]  /*3940*/  ISETP.LT.OR P5, PT, R20, 0x1, !P1 ;  /* 0x000000011400780c */ /* 0x000fe20004fa1670 */
[----:B0-----:R-:W-:Y:S01]  /*3950*/  @!P2 IMAD R3, R38, R56, RZ ;  /* 0x000000382603a224 */ /* 0x001fe200078e02ff */
[----:B------:R-:W-:Y:S01]  /*3960*/  ISETP.LT.OR P1, PT, R20, 0x9, !P1 ;  /* 0x000000091400780c */ /* 0x000fe20004f21670 */
[----:B------:R-:W-:Y:S01]  /*3970*/  @!P3 STG.E.U8 desc[UR36][R4.64+0x19], R39 ;  /* 0x000019270400b986 */ /* 0x000fe2000c101124 */
[----:B------:R-:W-:-:S03]  /*3980*/  ISETP.GE.AND P3, PT, R60, 0x29, PT ;  /* 0x000000293c00780c */ /* 0x000fc60003f66270 */
[----:B------:R0:W-:Y:S01]  /*3990*/  @!P2 STG.E.U8 desc[UR36][R4.64+0x18], R3 ;  /* 0x000018030400a986 */ /* 0x0001e2000c101124 */
[----:B------:R-:W-:Y:S01]  /*39a0*/  ISETP.GE.AND P2, PT, R60, 0x2a, PT ;  /* 0x0000002a3c00780c */ /* 0x000fe20003f46270 */
[----:B------:R-:W-:-:S04]  /*39b0*/  @!P4 IMAD R9, R40, R56, RZ ;  /* 0x000000382809c224 */ /* 0x000fc800078e02ff */
[-C--:B------:R-:W-:Y:S01]  /*39c0*/  @!P5 IMAD R41, R41, R56.reuse, RZ ;  /* 0x000000382929d224 */ /* 0x080fe200078e02ff */
[----:B------:R-:W-:Y:S01]  /*39d0*/  @!P4 STG.E.U8 desc[UR36][R6.64+0x20], R9 ;  /* 0x000020090600c986 */ /* 0x000fe2000c101124 */
[C---:B------:R-:W-:Y:S01]  /*39e0*/  ISETP.LT.OR P4, PT, R20.reuse, 0x1, !P3 ;  /* 0x000000011400780c */ /* 0x040fe20005f81670 */
[-C--:B------:R-:W-:Y:S01]  /*39f0*/  @!P1 IMAD R43, R43, R56.reuse, RZ ;  /* 0x000000382b2b9224 */ /* 0x080fe200078e02ff */
        /* <DEDUP_REMOVED lines=25> */
[----:B------:R1:W-:Y:S01]  /*3b90*/  @!P4 STG.E.U8 desc[UR36][R6.64+0x30], R9 ;  /* 0x000030090600c986 */ /* 0x0003e2000c101124 */
[C---:B------:R-:W-:Y:S01]  /*3ba0*/  ISETP.LT.OR P4, PT, R20.reuse, 0x1, !P2 ;  /* 0x000000011400780c */ /* 0x040fe20005781670 */
[-C--:B------:R-:W-:Y:S01]  /*3bb0*/  @!P0 IMAD R51, R51, R56.reuse, RZ ;  /* 0x0000003833338224 */ /* 0x080fe200078e02ff */
[C---:B------:R-:W-:Y:S01]  /*3bc0*/  ISETP.LT.OR P2, PT, R20.reuse, 0x9, !P2 ;  /* 0x000000091400780c */ /* 0x040fe20005741670 */
[----:B------:R2:W-:Y:S01]  /*3bd0*/  @!P5 STG.E.U8 desc[UR36][R6.64+0x31], R49 ;  /* 0x000031310600d986 */ /* 0x0005e2000c101124 */
[----:B------:R-:W-:Y:S01]  /*3be0*/  ISETP.LT.OR P5, PT, R20, 0x1, !P3 ;  /* 0x000000011400780c */ /* 0x000fe20005fa1670 */
[-C--:B0-----:R-:W-:Y:S01]  /*3bf0*/  @!P1 IMAD R3, R50, R56.reuse, RZ ;  /* 0x0000003832039224 */ /* 0x081fe200078e02ff */
[----:B------:R-:W-:Y:S01]  /*3c00*/  ISETP.LT.OR P3, PT, R20, 0x9, !P3 ;  /* 0x000000091400780c */ /* 0x000fe20005f61670 */
[----:B------:R2:W-:Y:S04]  /*3c10*/  @!P0 STG.E.U8 desc[UR36][R4.64+0x31], R51 ;  /* 0x0000313304008986 */ /* 0x0005e8000c101124 */
[----:B------:R2:W-:Y:S02]  /*3c20*/  @!P1 STG.E.U8 desc[UR36][R4.64+0x30], R3 ;  /* 0x0000300304009986 */ /* 0x0005e4000c101124 */
[----:B------:R-:W-:-:S02]  /*3c30*/  @!P4 IMAD R11, R52, R56, RZ ;  /* 0x00000038340bc224 */ /* 0x000fc400078e02ff */
[-C--:B-1----:R-:W-:Y:S02]  /*3c40*/  @!P2 IMAD R9, R54, R56.reuse, RZ ;  /* 0x000000383609a224 */ /* 0x082fe400078e02ff */
[-C--:B------:R-:W-:Y:S01]  /*3c50*/  @!P5 IMAD R53, R53, R56.reuse, RZ ;  /* 0x000000383535d224 */ /* 0x080fe200078e02ff */
[----:B------:R2:W-:Y:S01]  /*3c60*/  @!P4 STG.E.U8 desc[UR36][R6.64+0x38], R11 ;  /* 0x0000380b0600c986 */ /* 0x0005e2000c101124 */
[----:B------:R-:W-:-:S03]  /*3c70*/  @!P3 IMAD R55, R55, R56, RZ ;  /* 0x000000383737b224 */ /* 0x000fc600078e02ff */
[----:B------:R2:W-:Y:S04]  /*3c80*/  @!P5 STG.E.U8 desc[UR36][R6.64+0x39], R53 ;  /* 0x000039350600d986 */ /* 0x0005e8000c101124 */
[----:B------:R2:W-:Y:S04]  /*3c90*/  @!P2 STG.E.U8 desc[UR36][R4.64+0x38], R9 ;  /* 0x000038090400a986 */ /* 0x0005e8000c101124 */
[----:B------:R2:W-:Y:S02]  /*3ca0*/  @!P3 STG.E.U8 desc[UR36][R4.64+0x39], R55 ;  /* 0x000039370400b986 */ /* 0x0005e4000c101124 */
.L_x_101:
[----:B------:R-:W-:Y:S05]  /*3cb0*/  BSYNC B0 ;  /* 0x0000000000007941 */ /* 0x000fea0003800000 */
.L_x_35:
[----:B------:R-:W-:Y:S01]  /*3cc0*/  ULDC UR4, c[0x0][0xc] ;  /* 0x0000030000047ab9 */ /* 0x000fe20000000800 */
[----:B------:R-:W-:Y:S01]  /*3cd0*/  ULDC UR5, c[0x0][0x10] ;  /* 0x0000040000057ab9 */ /* 0x000fe20000000800 */
[----:B-12---:R-:W1:Y:S01]  /*3ce0*/  LDC R3, c[0x0][0x14] ;  /* 0x00000500ff037b82 */ /* 0x006e620000000800 */
[----:B------:R-:W-:Y:S01]  /*3cf0*/  UIMAD.WIDE.U32 UR4, UR4, UR5, URZ ;  /* 0x00000005040472a5 */ /* 0x000fe2000f8e003f */
[----:B------:R-:W-:Y:S01]  /*3d00*/  PRMT R0, RZ, 0x7610, R0 ;  /* 0x00007610ff007816 */ /* 0x000fe20000000000 */
[----:B------:R-:W-:Y:S02]  /*3d10*/  IMAD.MOV.U32 R60, RZ, RZ, -0x1 ;  /* 0xffffffffff3c7424 */ /* 0x000fe400078e00ff */
[----:B------:R-:W-:Y:S02]  /*3d20*/  IMAD.MOV.U32 R61, RZ, RZ, -0x1 ;  /* 0xffffffffff3d7424 */ /* 0x000fe400078e00ff */
[----:B-1----:R-:W-:-:S04]  /*3d30*/  IMAD.WIDE.U32 R16, R3, UR4, R16 ;  /* 0x0000000403107c25 */ /* 0x002fc8000f8e0010 */
[----:B------:R-:W-:Y:S01]  /*3d40*/  IMAD R3, R3, UR5, RZ ;  /* 0x0000000503037c24 */ /* 0x000fe2000f8e02ff */
[----:B------:R-:W-:Y:S02]  /*3d50*/  ULDC.64 UR4, c[0x0][0x650] ;  /* 0x0001940000047ab9 */ /* 0x000fe40000000a00 */
[----:B------:R-:W-:Y:S01]  /*3d60*/  ISETP.GE.U32.AND P0, PT, R16, UR4, PT ;  /* 0x0000000410007c0c */ /* 0x000fe2000bf06070 */
[----:B------:R-:W-:-:S05]  /*3d70*/  IMAD.IADD R17, R17, 0x1, R3 ;  /* 0x0000000111117824 */ /* 0x000fca00078e0203 */
[----:B------:R-:W-:-:S13]  /*3d80*/  ISETP.GE.U32.AND.EX P0, PT, R17, UR5, PT, P0 ;  /* 0x0000000511007c0c */ /* 0x000fda000bf06100 */
[----:B------:R-:W-:Y:S05]  /*3d90*/  @P0 BRA `(.L_x_102) ;  /* 0x0000000400640947 */ /* 0x000fea0003800000 */
[----:B------:R-:W1:Y:S01]  /*3da0*/  S2R R12, SR_CTAID.X ;  /* 0x00000000000c7919 */ /* 0x000e620000002500 */
[----:B------:R-:W2:Y:S01]  /*3db0*/  LDC.64 R10, c[0x0][0x628] ;  /* 0x00018a00ff0a7b82 */ /* 0x000ea20000000a00 */
[----:B------:R-:W-:Y:S01]  /*3dc0*/  ULDC UR4, c[0x0][0x150] ;  /* 0x0000540000047ab9 */ /* 0x000fe20000000800 */
[----:B------:R-:W-:Y:S01]  /*3dd0*/  IMAD.MOV.U32 R8, RZ, RZ, R16 ;  /* 0x000000ffff087224 */ /* 0x000fe200078e0010 */
[----:B------:R-:W3:Y:S01]  /*3de0*/  S2R R24, SR_CTAID.Y ;  /* 0x0000000000187919 */ /* 0x000ee20000002600 */
[----:B------:R-:W-:-:S04]  /*3df0*/  IMAD.MOV.U32 R9, RZ, RZ, R17 ;  /* 0x000000ffff097224 */ /* 0x000fc800078e0011 */
[----:B------:R-:W0:Y:S08]  /*3e00*/  LDC R21, c[0x0][0x144] ;  /* 0x00005100ff157b82 */ /* 0x000e300000000800 */
[----:B------:R-:W0:Y:S08]  /*3e10*/  LDC R0, c[0x0][0x630] ;  /* 0x00018c00ff007b82 */ /* 0x000e300000000800 */
[----:B------:R-:W0:Y:S01]  /*3e20*/  LDC.64 R14, c[0x0][0x620] ;  /* 0x00018800ff0e7b82 */ /* 0x000e220000000a00 */
[----:B--2---:R-:W-:-:S04]  /*3e30*/  ISETP.NE.U32.AND P0, PT, R10, RZ, PT ;  /* 0x000000ff0a00720c */ /* 0x004fc80003f05070 */
[----:B------:R-:W-:Y:S02]  /*3e40*/  ISETP.NE.AND.EX P0, PT, R11, RZ, PT, P0 ;  /* 0x000000ff0b00720c */ /* 0x000fe40003f05300 */
[----:B-1----:R-:W-:-:S05]  /*3e50*/  I2FP.F32.U32 R3, R12 ;  /* 0x0000000c00037245 */ /* 0x002fca0000201000 */
[----:B------:R-:W-:-:S04]  /*3e60*/  FMUL R3, R3, UR4 ;  /* 0x0000000403037c20 */ /* 0x000fc80008400000 */
[----:B------:R1:W2:Y:S02]  /*3e70*/  F2I.U32.TRUNC.NTZ R20, R3 ;  /* 0x0000000300147305 */ /* 0x0002a4000020f000 */
[----:B---3--:R-:W-:Y:S05]  /*3e80*/  @!P0 BRA `(.L_x_103) ;  /* 0x0000000000288947 */ /* 0x008fea0003800000 */
[----:B-1----:R-:W1:Y:S02]  /*3e90*/  LDC R3, c[0x0][0x634] ;  /* 0x00018d00ff037b82 */ /* 0x002e640000000800 */
[----:B-1----:R-:W-:-:S05]  /*3ea0*/  IADD3 R3, P0, R16, R3, RZ ;  /* 0x0000000310037210 */ /* 0x002fca0007f1e0ff */
[----:B------:R-:W-:-:S04]  /*3eb0*/  IMAD.X R13, RZ, RZ, R17, P0 ;  /* 0x000000ffff0d7224 */ /* 0x000fc800000e0611 */
[----:B0---4-:R-:W-:-:S04]  /*3ec0*/  IMAD.WIDE.U32 R4, R13, R10, RZ ;  /* 0x0000000a0d047225 */ /* 0x011fc800078e00ff */
[----:B------:R-:W-:-:S04]  /*3ed0*/  IMAD.WIDE.U32 R6, P0, R3, R11, R4 ;  /* 0x0000000b03067225 */ /* 0x000fc80007800004 */
[----:B------:R-:W-:-:S04]  /*3ee0*/  IMAD.WIDE.U32 R4, R3, R10, RZ ;  /* 0x0000000a03047225 */ /* 0x000fc800078e00ff */
[----:B------:R-:W-:Y:S01]  /*3ef0*/  IMAD.X R9, RZ, RZ, RZ, P0 ;  /* 0x000000ffff097224 */ /* 0x000fe200000e06ff */
[----:B------:R-:W-:Y:S01]  /*3f00*/  IADD3 RZ, P0, R5, R6, RZ ;  /* 0x0000000605ff7210 */ /* 0x000fe20007f1e0ff */
[----:B------:R-:W-:-:S04]  /*3f10*/  IMAD.MOV.U32 R8, RZ, RZ, R7 ;  /* 0x000000ffff087224 */ /* 0x000fc800078e0007 */
[----:B------:R-:W-:-:S08]  /*3f20*/  IMAD.WIDE.U32.X R8, R13, R11, R8, P0 ;  /* 0x0000000b0d087225 */ /* 0x000fd000000e0408 */
.L_x_103:
[----:B------:R-:W3:Y:S01]  /*3f30*/  LDC.64 R30, c[0x0][0x640] ;  /* 0x00019000ff1e7b82 */ /* 0x000ee20000000a00 */
[-CC-:B0-----:R-:W-:Y:S01]  /*3f40*/  SHF.R.U64 R61, R8, R0.reuse, R9.reuse ;  /* 0x00000000083d7219 */ /* 0x181fe20000001209 */
[----:B--2---:R-:W-:Y:S01]  /*3f50*/  IMAD.MOV R20, RZ, RZ, -R20 ;  /* 0x000000ffff147224 */ /* 0x004fe200078e0a14 */
[----:B------:R-:W-:Y:S01]  /*3f60*/  SHF.R.U32.HI R0, RZ, R0, R9 ;  /* 0x00000000ff007219 */ /* 0x000fe20000011609 */
[----:B------:R-:W-:Y:S01]  /*3f70*/  ULDC UR4, c[0x0][0x154] ;  /* 0x0000550000047ab9 */ /* 0x000fe20000000800 */
[----:B-1----:R-:W-:Y:S01]  /*3f80*/  IADD3 R3, P0, RZ, -R61, RZ ;  /* 0x8000003dff037210 */ /* 0x002fe20007f1e0ff */
[----:B------:R-:W-:Y:S02]  /*3f90*/  IMAD R26, R21, R20, R12 ;  /* 0x00000014151a7224 */ /* 0x000fe400078e020c */
[----:B------:R-:W0:Y:S01]  /*3fa0*/  LDC R6, c[0x0][0x618] ;  /* 0x00018600ff067b82 */ /* 0x000e220000000800 */
[----:B------:R-:W-:Y:S02]  /*3fb0*/  IMAD.MOV.U32 R7, RZ, RZ, 0x1 ;  /* 0x00000001ff077424 */ /* 0x000fe400078e00ff */
[----:B----4-:R-:W-:-:S04]  /*3fc0*/  IMAD.X R5, RZ, RZ, ~R0, P0 ;  /* 0x000000ffff057224 */ /* 0x010fc800000e0e00 */
[-C--:B------:R-:W-:Y:S01]  /*3fd0*/  IMAD R0, R5, R14.reuse, RZ ;  /* 0x0000000e05007224 */ /* 0x080fe200078e02ff */
[----:B------:R-:W1:Y:S01]  /*3fe0*/  LDC R8, c[0x0][0x608] ;  /* 0x00018200ff087b82 */ /* 0x000e620000000800 */
[----:B------:R-:W-:-:S04]  /*3ff0*/  IMAD.WIDE.U32 R4, R3, R14, R16 ;  /* 0x0000000e03047225 */ /* 0x000fc800078e0010 */
[----:B------:R-:W-:Y:S01]  /*4000*/  IMAD R3, R3, R15, R0 ;  /* 0x0000000f03037224 */ /* 0x000fe200078e0200 */
[----:B------:R-:W-:Y:S02]  /*4010*/  I2FP.F32.U32 R0, R24 ;  /* 0x0000001800007245 */ /* 0x000fe40000201000 */
[----:B------:R-:W2:Y:S01]  /*4020*/  LDC R28, c[0x0][0x658] ;  /* 0x00019600ff1c7b82 */ /* 0x000ea20000000800 */
[----:B------:R-:W-:Y:S01]  /*4030*/  IMAD.IADD R3, R5, 0x1, R3 ;  /* 0x0000000105037824 */ /* 0x000fe200078e0203 */
[----:B---3--:R-:W-:Y:S01]  /*4040*/  ISETP.NE.U32.AND P0, PT, R30, RZ, PT ;  /* 0x000000ff1e00720c */ /* 0x008fe20003f05070 */
[----:B------:R-:W-:Y:S01]  /*4050*/  FMUL R0, R0, UR4 ;  /* 0x0000000400007c20 */ /* 0x000fe20008400000 */
[----:B------:R-:W-:Y:S02]  /*4060*/  IMAD.MOV.U32 R5, RZ, RZ, -0x1 ;  /* 0xffffffffff057424 */ /* 0x000fe400078e00ff */
[----:B------:R-:W-:Y:S01]  /*4070*/  ISETP.NE.AND.EX P0, PT, R31, RZ, PT, P0 ;  /* 0x000000ff1f00720c */ /* 0x000fe20003f05300 */
[----:B------:R3:W4:Y:S01]  /*4080*/  F2I.U32.TRUNC.NTZ R13, R0 ;  /* 0x00000000000d7305 */ /* 0x000722000020f000 */
[----:B------:R-:W3:Y:S01]  /*4090*/  LDC R15, c[0x0][0x148] ;  /* 0x00005200ff0f7b82 */ /* 0x000ee20000000800 */
[----:B0-----:R-:W-:-:S02]  /*40a0*/  SHF.R.U64 R12, R4, R6, R3 ;  /* 0x00000006040c7219 */ /* 0x001fc40000001203 */
[----:B------:R-:W-:-:S05]  /*40b0*/  SHF.R.U32.HI R3, RZ, R6, R3 ;  /* 0x00000006ff037219 */ /* 0x000fca0000011603 */
[----:B------:R-:W0:Y:S01]  /*40c0*/  LDC R20, c[0x0][0x600] ;  /* 0x00018000ff147b82 */ /* 0x000e220000000800 */
[-CC-:B-1----:R-:W-:Y:S02]  /*40d0*/  SHF.R.U64 R10, R12, R8.reuse, R3.reuse ;  /* 0x000000080c0a7219 */ /* 0x182fe40000001203 */
[----:B------:R-:W-:-:S05]  /*40e0*/  SHF.R.U32.HI R3, RZ, R8, R3 ;  /* 0x00000008ff037219 */ /* 0x000fca0000011603 */
[----:B------:R-:W1:Y:S01]  /*40f0*/  LDC R21, c[0x0][0x648] ;  /* 0x00019200ff157b82 */ /* 0x000e620000000800 */
[-C--:B--2---:R-:W-:Y:S02]  /*4100*/  SHF.L.U32 R4, R5, R28.reuse, RZ ;  /* 0x0000001c05047219 */ /* 0x084fe400000006ff */
[-CC-:B------:R-:W-:Y:S02]  /*4110*/  SHF.R.U64 R14, R10, R28.reuse, R3.reuse ;  /* 0x0000001c0a0e7219 */ /* 0x180fe40000001203 */
[----:B------:R-:W-:Y:S02]  /*4120*/  SHF.R.U32.HI R5, RZ, R28, R3 ;  /* 0x0000001cff057219 */ /* 0x000fe40000011603 */
[----:B------:R-:W-:Y:S01]  /*4130*/  LOP3.LUT R59, RZ, R4, RZ, 0x33, !PT ;  /* 0x00000004ff3b7212 */ /* 0x000fe200078e33ff */
[----:B------:R-:W2:Y:S01]  /*4140*/  LDC R25, c[0x0][0x638] ;  /* 0x00018e00ff197b82 */ /* 0x000ea20000000800 */
[----:B------:R-:W-:Y:S01]  /*4150*/  SHF.L.U32 R28, R7, R28, RZ ;  /* 0x0000001c071c7219 */ /* 0x000fe200000006ff */
[----:B------:R-:W-:-:S06]  /*4160*/  IMAD.MOV.U32 R4, RZ, RZ, R14 ;  /* 0x000000ffff047224 */ /* 0x000fcc00078e000e */
[----:B------:R-:W0:Y:S01]  /*4170*/  LDC R27, c[0x0][0x610] ;  /* 0x00018400ff1b7b82 */ /* 0x000e220000000800 */
[----:B----4-:R-:W-:Y:S05]  /*4180*/  @!P0 BRA `(.L_x_104) ;  /* 0x0000000000288947 */ /* 0x010fea0003800000 */
        /* <DEDUP_REMOVED lines=10> */
.L_x_104:
[----:B------:R-:W-:Y:S01]  /*4230*/  ISETP.NE.AND P0, PT, R2, 0x1, PT ;  /* 0x000000010200780c */ /* 0x000fe20003f05270 */
[----:B------:R-:W-:Y:S01]  /*4240*/  IMAD.MOV R13, RZ, RZ, -R13 ;  /* 0x000000ffff0d7224 */ /* 0x000fe200078e0a0d */
[----:B-1-3--:R-:W-:Y:S01]  /*4250*/  SHF.R.U64 R0, R4, R21, R5 ;  /* 0x0000001504007219 */ /* 0x00afe20000001205 */
[----:B0-----:R-:W-:Y:S01]  /*4260*/  VIADD R5, R20, 0xffffffff ;  /* 0xffffffff14057836 */ /* 0x001fe20000000000 */
[----:B------:R-:W-:-:S03]  /*4270*/  LOP3.LUT R59, R10, R59, RZ, 0xc0, !PT ;  /* 0x0000003b0a3b7212 */ /* 0x000fc600078ec0ff */
[----:B------:R-:W-:Y:S01]  /*4280*/  IMAD.MOV R3, RZ, RZ, -R0 ;  /* 0x000000ffff037224 */ /* 0x000fe200078e0a00 */
[----:B------:R-:W-:Y:S01]  /*4290*/  LOP3.LUT R5, R12, R5, RZ, 0xc0, !PT ;  /* 0x000000050c057212 */ /* 0x000fe200078ec0ff */
[----:B------:R-:W-:Y:S02]  /*42a0*/  IMAD R59, R28, R0, R59 ;  /* 0x000000001c3b7224 */ /* 0x000fe400078e023b */
[----:B--2---:R-:W-:Y:S02]  /*42b0*/  IMAD R0, R3, R25, R14 ;  /* 0x0000001903007224 */ /* 0x004fe400078e020e */
[----:B------:R-:W-:Y:S02]  /*42c0*/  @P0 IMAD R26, R15, R13, R24 ;  /* 0x0000000d0f1a0224 */ /* 0x000fe400078e0218 */
[----:B------:R-:W-:Y:S02]  /*42d0*/  IMAD R4, R0, R20, R5 ;  /* 0x0000001400047224 */ /* 0x000fe400078e0205 */
[----:B------:R-:W-:-:S02]  /*42e0*/  IMAD R59, R59, R27, R26 ;  /* 0x0000001b3b3b7224 */ /* 0x000fc400078e021a */
[----:B------:R-:W-:-:S03]  /*42f0*/  IMAD.MOV.U32 R3, RZ, RZ, 0x1 ;  /* 0x00000001ff037424 */ /* 0x000fc600078e00ff */
[----:B------:R-:W-:Y:S02]  /*4300*/  SEL R60, R4, R59, !P0 ;  /* 0x0000003b043c7207 */ /* 0x000fe40004000000 */
[----:B------:R-:W-:Y:S02]  /*4310*/  PRMT R0, R3, 0x7610, R0 ;  /* 0x0000761003007816 */ /* 0x000fe40000000000 */
[----:B------:R-:W-:-:S07]  /*4320*/  SEL R59, R59, R4, !P0 ;  /* 0x000000043b3b7207 */ /* 0x000fce0004000000 */
.L_x_102:
[----:B------:R-:W-:-:S13]  /*4330*/  LOP3.LUT P0, RZ, R0, 0xff, RZ, 0xc0, !PT ;  /* 0x000000ff00ff7812 */ /* 0x000fda000780c0ff */
[----:B------:R-:W-:Y:S05]  /*4340*/  @P0 BRA `(.L_x_105) ;  /* 0xffffffd000280947 */ /* 0x000fea000383ffff */
[----:B------:R-:W-:Y:S05]  /*4350*/  EXIT ;  /* 0x000000000000794d */ /* 0x000fea0003800000 */
.L_x_8:
        /* <DEDUP_REMOVED lines=26> */
.L_x_107:
[----:B------:R-:W0:Y:S01]  /*4500*/  LDC.64 R28, c[0x0][0x640] ;  /* 0x00019000ff1c7b82 */ /* 0x000e220000000a00 */
[-CC-:B------:R-:W-:Y:S01]  /*4510*/  SHF.R.U64 R22, R12, R6.reuse, R13.reuse ;  /* 0x000000060c167219 */ /* 0x180fe2000000120d */
[----:B------:R-:W-:Y:S01]  /*4520*/  IMAD.MOV.U32 R30, RZ, RZ, 0x1 ;  /* 0x00000001ff1e7424 */ /* 0x000fe200078e00ff */
[----:B------:R-:W-:Y:S02]  /*4530*/  SHF.R.U32.HI R6, RZ, R6, R13 ;  /* 0x00000006ff067219 */ /* 0x000fe4000001160d */
        /* <DEDUP_REMOVED lines=8> */
[----:B------:R-:W-:Y:S01]  /*45c0*/  IMAD.IADD R9, R9, 0x1, R11 ;  /* 0x0000000109097824 */ /* 0x000fe200078e020b */
[----:B0-----:R-:W-:-:S04]  /*45d0*/  ISETP.NE.U32.AND P0, PT, R28, RZ, PT ;  /* 0x000000ff1c00720c */ /* 0x001fc80003f05070 */
[----:B------:R-:W-:Y:S02]  /*45e0*/  ISETP.NE.AND.EX P0, PT, R29, RZ, PT, P0 ;  /* 0x000000ff1d00720c */ /* 0x000fe40003f05300 */
[----:B------:R-:W0:Y:S01]  /*45f0*/  LDC R20, c[0x0][0x600] ;  /* 0x00018000ff147b82 */ /* 0x000e220000000800 */
[-CC-:B-1----:R-:W-:Y:S01]  /*4600*/  SHF.R.U64 R14, R8, R10.reuse, R9.reuse ;  /* 0x0000000a080e7219 */ /* 0x182fe20000001209 */
[----:B------:R-:W-:Y:S01]  /*4610*/  IMAD.MOV.U32 R8, RZ, RZ, -0x1 ;  /* 0xffffffffff087424 */ /* 0x000fe200078e00ff */
[----:B------:R-:W-:-:S05]  /*4620*/  SHF.R.U32.HI R9, RZ, R10, R9 ;  /* 0x0000000aff097219 */ /* 0x000fca0000011609 */
[----:B------:R-:W1:Y:S01]  /*4630*/  LDC R24, c[0x0][0x648] ;  /* 0x00019200ff187b82 */ /* 0x000e620000000800 */
[-CC-:B--2---:R-:W-:Y:S02]  /*4640*/  SHF.R.U64 R23, R14, R12.reuse, R9.reuse ;  /* 0x0000000c0e177219 */ /* 0x184fe40000001209 */
[----:B------:R-:W-:-:S05]  /*4650*/  SHF.R.U32.HI R6, RZ, R12, R9 ;  /* 0x0000000cff067219 */ /* 0x000fca0000011609 */
[----:B------:R-:W2:Y:S01]  /*4660*/  LDC R26, c[0x0][0x638] ;  /* 0x00018e00ff1a7b82 */ /* 0x000ea20000000800 */
[-C--:B---3--:R-:W-:Y:S02]  /*4670*/  SHF.L.U32 R8, R8, R27.reuse, RZ ;  /* 0x0000001b08087219 */ /* 0x088fe400000006ff */
[-CC-:B------:R-:W-:Y:S02]  /*4680*/  SHF.R.U64 R25, R23, R27.reuse, R6.reuse ;  /* 0x0000001b17197219 */ /* 0x180fe40000001206 */
[----:B------:R-:W-:Y:S02]  /*4690*/  LOP3.LUT R32, RZ, R8, RZ, 0x33, !PT ;  /* 0x00000008ff207212 */ /* 0x000fe400078e33ff */
[----:B------:R-:W-:Y:S01]  /*46a0*/  SHF.R.U32.HI R9, RZ, R27, R6 ;  /* 0x0000001bff097219 */ /* 0x000fe20000011606 */
[----:B------:R-:W3:Y:S01]  /*46b0*/  LDC R31, c[0x0][0x610] ;  /* 0x00018400ff1f7b82 */ /* 0x000ee20000000800 */
[----:B------:R-:W-:Y:S01]  /*46c0*/  IMAD.MOV.U32 R8, RZ, RZ, R25 ;  /* 0x000000ffff087224 */ /* 0x000fe200078e0019 */
[----:B------:R-:W-:Y:S06]  /*46d0*/  @!P0 BRA `(.L_x_108) ;  /* 0x0000000000288947 */ /* 0x000fec0003800000 */
        /* <DEDUP_REMOVED lines=10> */
.L_x_108:
[----:B------:R-:W-:Y:S01]  /*4780*/  ISETP.NE.AND P0, PT, R2, 0x1, PT ;  /* 0x000000010200780c */ /* 0x000fe20003f05270 */
[----:B------:R-:W-:Y:S01]  /*4790*/  IMAD.MOV.U32 R13, RZ, RZ, R22 ;  /* 0x000000ffff0d7224 */ /* 0x000fe200078e0016 */
[----:B-1----:R-:W-:Y:S01]  /*47a0*/  SHF.R.U64 R6, R8, R24, R9 ;  /* 0x0000001808067219 */ /* 0x002fe20000001209 */
[----:B0-----:R-:W-:Y:S01]  /*47b0*/  VIADD R9, R20, 0xffffffff ;  /* 0xffffffff14097836 */ /* 0x001fe20000000000 */
[----:B------:R-:W-:Y:S02]  /*47c0*/  SHF.L.U32 R30, R30, R27, RZ ;  /* 0x0000001b1e1e7219 */ /* 0x000fe400000006ff */
[----:B------:R-:W-:Y:S01]  /*47d0*/  LOP3.LUT R5, R23, R32, RZ, 0xc0, !PT ;  /* 0x0000002017057212 */ /* 0x000fe200078ec0ff */
[----:B------:R-:W-:-:S04]  /*47e0*/  IMAD.MOV R8, RZ, RZ, -R6 ;  /* 0x000000ffff087224 */ /* 0x000fc800078e0a06 */
[----:B------:R-:W-:Y:S01]  /*47f0*/  IMAD R6, R30, R6, R5 ;  /* 0x000000061e067224 */ /* 0x000fe200078e0205 */
[----:B------:R-:W-:Y:S01]  /*4800*/  LOP3.LUT R5, R14, R9, RZ, 0xc0, !PT ;  /* 0x000000090e057212 */ /* 0x000fe200078ec0ff */
[----:B------:R-:W-:Y:S02]  /*4810*/  @P0 IMAD R3, R7, R21, R4 ;  /* 0x0000001507030224 */ /* 0x000fe400078e0204 */
[----:B--2---:R-:W-:Y:S02]  /*4820*/  IMAD R4, R8, R26, R25 ;  /* 0x0000001a08047224 */ /* 0x004fe400078e0219 */
[----:B---3--:R-:W-:Y:S02]  /*4830*/  IMAD R3, R6, R31, R3 ;  /* 0x0000001f06037224 */ /* 0x008fe400078e0203 */
[----:B------:R-:W-:Y:S02]  /*4840*/  IMAD R4, R4, R20, R5 ;  /* 0x0000001404047224 */ /* 0x000fe400078e0205 */
[----:B------:R-:W-:-:S03]  /*4850*/  IMAD.MOV.U32 R6, RZ, RZ, 0x1 ;  /* 0x00000001ff067424 */ /* 0x000fc600078e00ff */
[----:B------:R-:W-:Y:S02]  /*4860*/  SEL R20, R4, R3, !P0 ;  /* 0x0000000304147207 */ /* 0x000fe40004000000 */
[----:B------:R-:W-:-:S07]  /*4870*/  SEL R11, R3, R4, !P0 ;  /* 0x00000004030b7207 */ /* 0x000fce0004000000 */
.L_x_106:
[----:B------:R-:W-:-:S08]  /*4880*/  NOP ;  /* 0x0000000000007918 */ /* 0x000fd00000000000 */
[----:B------:R-:W0:-:S00]  /*4890*/  USETMAXREG.DEALLOC.CTAPOOL 0x28 ;  /* 0x00000028000079c8 */ /* 0x000e0000080e0500 */
[----:B0-----:R-:W-:-:S13]  /*48a0*/  ISETP.NE.AND P0, PT, R0, RZ, PT ;  /* 0x000000ff0000720c */ /* 0x001fda0003f05270 */
[----:B------:R-:W-:Y:S05]  /*48b0*/  @P0 EXIT ;  /* 0x000000000000094d */ /* 0x000fea0003800000 */
[----:B------:R-:W-:Y:S01]  /*48c0*/  LOP3.LUT P0, RZ, R6, 0xff, RZ, 0xc0, !PT ;  /* 0x000000ff06ff7812 */ /* 0x000fe2000780c0ff */
[----:B------:R-:W-:Y:S02]  /*48d0*/  IMAD.MOV.U32 R0, RZ, RZ, 0x1 ;  /* 0x00000001ff007424 */ /* 0x000fe400078e00ff */
[----:B------:R-:W-:-:S10]  /*48e0*/  IMAD.MOV.U32 R12, RZ, RZ, RZ ;  /* 0x000000ffff0c7224 */ /* 0x000fd400078e00ff */
[----:B------:R-:W-:Y:S05]  /*48f0*/  @!P0 BRA `(.L_x_109) ;  /* 0x0000000c008c8947 */ /* 0x000fea0003800000 */
[----:B------:R-:W0:Y:S01]  /*4900*/  LDC R0, c[0x0][0x28c] ;  /* 0x0000a300ff007b82 */ /* 0x000e220000000800 */
[----:B------:R-:W-:Y:S01]  /*4910*/  ULDC UR5, c[0x0][0x658] ;  /* 0x0001960000057ab9 */ /* 0x000fe20000000800 */
[----:B------:R-:W-:Y:S01]  /*4920*/  UMOV UR11, 0xffffffff ;  /* 0xffffffff000b7882 */ /* 0x000fe20000000000 */
[----:B------:R-:W-:Y:S01]  /*4930*/  UMOV UR17, 0x1 ;  /* 0x0000000100117882 */ /* 0x000fe20000000000 */
[----:B------:R-:W-:Y:S01]  /*4940*/  USHF.L.U32 UR11, UR11, UR5, URZ ;  /* 0x000000050b0b7299 */ /* 0x000fe2000800063f */
[----:B------:R-:W-:Y:S01]  /*4950*/  BSSY B0, `(.L_x_109) ;  /* 0x00000dd000007945 */ /* 0x000fe20003800000 */
[----:B------:R-:W-:Y:S01]  /*4960*/  ULDC UR9, c[0x0][0xc] ;  /* 0x0000030000097ab9 */ /* 0x000fe20000000800 */
[----:B------:R-:W-:Y:S01]  /*4970*/  ULDC UR16, c[0x0][0x10] ;  /* 0x0000040000107ab9 */ /* 0x000fe20000000800 */
[----:B------:R-:W1:Y:S01]  /*4980*/  S2UR UR8, SR_CgaCtaId ;  /* 0x00000000000879c3 */ /* 0x000e620000008800 */
[----:B------:R-:W-:Y:S01]  /*4990*/  IMAD.MOV.U32 R10, RZ, RZ, 0x1 ;  /* 0x00000001ff0a7424 */ /* 0x000fe200078e00ff */
[----:B------:R-:W-:Y:S01]  /*49a0*/  LOP3.LUT R9, R19, 0x2, RZ, 0xfc, !PT ;  /* 0x0000000213097812 */ /* 0x000fe200078efcff */
[----:B------:R-:W-:Y:S01]  /*49b0*/  IMAD.MOV.U32 R12, RZ, RZ, RZ ;  /* 0x000000ffff0c7224 */ /* 0x000fe200078e00ff */
[----:B------:R-:W-:Y:S01]  /*49c0*/  ULDC UR4, c[0x0][0x600] ;  /* 0x0001800000047ab9 */ /* 0x000fe20000000800 */
[----:B------:R-:W-:Y:S01]  /*49d0*/  UMOV UR20, 0x11 ;  /* 0x0000001100147882 */ /* 0x000fe20000000000 */
[----:B------:R-:W-:-:S02]  /*49e0*/  UIADD3 UR4, UR4, -0x1, URZ ;  /* 0xffffffff04047890 */ /* 0x000fc4000fffe03f */
[----:B------:R-:W-:Y:S01]  /*49f0*/  USHF.L.U32 UR5, UR17, UR5, URZ ;  /* 0x0000000511057299 */ /* 0x000fe2000800063f */
[----:B------:R-:W-:Y:S01]  /*4a00*/  ULDC.64 UR30, c[0x0][0x198] ;  /* 0x00006600001e7ab9 */ /* 0x000fe20000000a00 */
[----:B0-----:R-:W-:-:S05]  /*4a10*/  VIADD R0, R0, 0x3f ;  /* 0x0000003f00007836 */ /* 0x001fca0000000000 */
[----:B------:R-:W-:Y:S01]  /*4a20*/  SHF.R.S32.HI R3, RZ, 0x1f, R0 ;  /* 0x0000001fff037819 */ /* 0x000fe20000011400 */
[----:B-1----:R-:W-:-:S03]  /*4a30*/  USHF.R.U32.HI UR27, URZ, 0x2, UR8 ;  /* 0x000000023f1b7899 */ /* 0x002fc60008011608 */
[----:B------:R-:W-:Y:S01]  /*4a40*/  LEA.HI R3, R3, R0, RZ, 0x6 ;  /* 0x0000000003037211 */ /* 0x000fe200078f30ff */
[----:B------:R-:W-:Y:S01]  /*4a50*/  ULOP3.LUT UR10, UR8, 0x3, URZ, 0xc0, !UPT ;  /* 0x00000003080a7892 */ /* 0x000fe2000f8ec03f */
[----:B------:R-:W-:Y:S01]  /*4a60*/  IMAD.MOV.U32 R0, RZ, RZ, 0x1 ;  /* 0x00000001ff007424 */ /* 0x000fe200078e00ff */
[----:B------:R-:W-:Y:S01]  /*4a70*/  USHF.L.U32 UR6, UR8, 0x4, URZ ;  /* 0x0000000408067899 */ /* 0x000fe2000800063f */
[----:B------:R-:W-:Y:S01]  /*4a80*/  SHF.R.S32.HI R3, RZ, 0x6, R3 ;  /* 0x00000006ff037819 */ /* 0x000fe20000011403 */
[----:B------:R-:W-:Y:S02]  /*4a90*/  USHF.L.U32 UR7, UR8, 0xa, URZ ;  /* 0x0000000a08077899 */ /* 0x000fe4000800063f */
[----:B------:R-:W-:Y:S02]  /*4aa0*/  ULOP3.LUT UR8, UR8, 0xfffffffc, URZ, 0xc0, !UPT ;  /* 0xfffffffc08087892 */ /* 0x000fe4000f8ec03f */
[----:B------:R-:W-:Y:S01]  /*4ab0*/  ULOP3.LUT UR13, UR7, 0xc00, URZ, 0xc0, !UPT ;  /* 0x00000c00070d7892 */ /* 0x000fe2000f8ec03f */
[----:B------:R-:W-:Y:S01]  /*4ac0*/  VIADD R8, R3, 0x1 ;  /* 0x0000000103087836 */ /* 0x000fe20000000000 */
[----:B------:R-:W-:-:S02]  /*4ad0*/  ULOP3.LUT UR12, UR8, 0x1, URZ, 0xfc, !UPT ;  /* 0x00000001080c7892 */ /* 0x000fc4000f8efc3f */
[----:B------:R-:W-:Y:S02]  /*4ae0*/  ULOP3.LUT UR14, UR8, 0x2, URZ, 0xfc, !UPT ;  /* 0x00000002080e7892 */ /* 0x000fe4000f8efc3f */
[----:B------:R-:W-:Y:S02]  /*4af0*/  UISETP.GT.U32.AND UP0, UPT, UR10, 0xffff, UPT ;  /* 0x0000ffff0a00788c */ /* 0x000fe4000bf04070 */
[----:B------:R-:W-:Y:S02]  /*4b00*/  ULOP3.LUT UR7, URZ, UR11, URZ, 0x33, !UPT ;  /* 0x0000000b3f077292 */ /* 0x000fe4000f8e333f */
[----:B------:R-:W-:Y:S02]  /*4b10*/  USHF.L.U32 UR11, UR17, UR8, URZ ;  /* 0x00000008110b7299 */ /* 0x000fe4000800063f */
[----:B------:R-:W-:Y:S02]  /*4b20*/  ULOP3.LUT UR15, UR8, 0x3, URZ, 0xfc, !UPT ;  /* 0x00000003080f7892 */ /* 0x000fe4000f8efc3f */
[----:B------:R-:W-:-:S02]  /*4b30*/  UIMAD.WIDE.U32 UR8, UR9, UR16, URZ ;  /* 0x00000010090872a5 */ /* 0x000fc4000f8e003f */
[----:B------:R-:W-:Y:S02]  /*4b40*/  USHF.L.U32 UR12, UR17, UR12, URZ ;  /* 0x0000000c110c7299 */ /* 0x000fe4000800063f */
[----:B------:R-:W-:Y:S02]  /*4b50*/  USHF.L.U32 UR14, UR17, UR14, URZ ;  /* 0x0000000e110e7299 */ /* 0x000fe4000800063f */
[----:B------:R-:W-:Y:S01]  /*4b60*/  USEL UR10, UR10, 0xffff, !UP0 ;  /* 0x0000ffff0a0a7887 */ /* 0x000fe2000c000000 */
[----:B------:R-:W-:Y:S01]  /*4b70*/  ULDC UR16, c[0x0][0x14] ;  /* 0x0000050000107ab9 */ /* 0x000fe20000000800 */
[----:B------:R-:W-:Y:S02]  /*4b80*/  USHF.L.U32 UR15, UR17, UR15, URZ ;  /* 0x0000000f110f7299 */ /* 0x000fe4000800063f */
[----:B------:R-:W-:Y:S02]  /*4b90*/  UIMAD.WIDE.U32 UR24, UR8, UR16, URZ ;  /* 0x00000010081872a5 */ /* 0x000fe4000f8e003f */
[----:B------:R-:W-:-:S02]  /*4ba0*/  UIMAD UR8, UR9, UR16, URZ ;  /* 0x00000010090872a4 */ /* 0x000fc4000f8e023f */
[----:B------:R-:W-:Y:S02]  /*4bb0*/  ULOP3.LUT UR11, UR14, UR11, UR12, 0xfe, !UPT ;  /* 0x0000000b0e0b7292 */ /* 0x000fe4000f8efe0c */
[----:B------:R-:W-:Y:S02]  /*4bc0*/  ULOP3.LUT UR10, UR10, 0xffff, URZ, 0xc0, !UPT ;  /* 0x0000ffff0a0a7892 */ /* 0x000fe4000f8ec03f */
[----:B------:R-:W-:Y:S02]  /*4bd0*/  ULEA UR28, UR27, 0x200, 0xc ;  /* 0x000002001b1c7891 */ /* 0x000fe4000f8e603f */
[----:B------:R-:W-:Y:S02]  /*4be0*/  ULOP3.LUT UR6, UR6, 0x30, URZ, 0xc0, !UPT ;  /* 0x0000003006067892 */ /* 0x000fe4000f8ec03f */
[----:B------:R-:W-:Y:S02]  /*4bf0*/  ULOP3.LUT UR13, UR13, 0x24200, URZ, 0xfc, !UPT ;  /* 0x000242000d0d7892 */ /* 0x000fe4000f8efc3f */
[----:B------:R-:W-:-:S02]  /*4c00*/  UIADD3 UR14, UR25, UR8, URZ ;  /* 0x00000008190e7290 */ /* 0x000fc4000fffe03f */
[----:B------:R-:W-:Y:S02]  /*4c10*/  ULOP3.LUT UR15, UR11, UR15, URZ, 0xfc, !UPT ;  /* 0x0000000f0b0f7292 */ /* 0x000fe4000f8efc3f */
[----:B------:R-:W-:-:S12]  /*4c20*/  USHF.L.U32 UR20, UR20, UR10, URZ ;  /* 0x0000000a14147299 */ /* 0x000fd8000800063f */
.L_x_120:
[----:B------:R-:W-:-:S03]  /*4c30*/  UMOV UR8, 0xffffffff ;  /* 0xffffffff00087882 */ /* 0x000fc60000000000 */
[----:B------:R-:W-:Y:S05]  /*4c40*/  BRA.DIV UR8, `(.L_x_110) ;  /* 0x0000001608987947 */ /* 0x000fea000b800000 */
[----:B------:R-:W-:-:S13]  /*4c50*/  ELECT P6, URZ, PT ;  /* 0x00000000003f782f */ /* 0x000fda00038c0000 */
.L_x_145:
[----:B------:R-:W0:Y:S01]  /*4c60*/  LDC R4, c[0x0][0x28c] ;  /* 0x0000a300ff047b82 */ /* 0x000e220000000800 */
[----:B------:R-:W-:Y:S01]  /*4c70*/  BSSY B1, `(.L_x_111) ;  /* 0x0000039000017945 */ /* 0x000fe20003800000 */
[----:B0-----:R-:W-:-:S13]  /*4c80*/  ISETP.LT.OR P6, PT, R4, 0x1, !P6 ;  /* 0x000000010400780c */ /* 0x001fda00077c1670 */
[----:B------:R-:W-:Y:S05]  /*4c90*/  @P6 BRA `(.L_x_112) ;  /* 0x0000000000d86947 */ /* 0x000fea0003800000 */
[----:B------:R-:W-:Y:S01]  /*4ca0*/  LEA R11, R11, UR27, 0x1 ;  /* 0x0000001b0b0b7c11 */ /* 0x000fe2000f8e08ff */
[----:B------:R-:W-:Y:S01]  /*4cb0*/  IMAD.MOV.U32 R22, RZ, RZ, RZ ;  /* 0x000000ffff167224 */ /* 0x000fe200078e00ff */
[----:B------:R-:W-:Y:S01]  /*4cc0*/  LEA R20, R20, UR6, 0x6 ;  /* 0x0000000614147c11 */ /* 0x000fe2000f8e30ff */
[----:B------:R-:W-:Y:S02]  /*4cd0*/  IMAD.MOV.U32 R4, RZ, RZ, R8 ;  /* 0x000000ffff047224 */ /* 0x000fe400078e0008 */
[----:B------:R-:W-:Y:S02]  /*4ce0*/  IMAD.MOV.U32 R5, RZ, RZ, R0 ;  /* 0x000000ffff057224 */ /* 0x000fe400078e0000 */
[----:B------:R-:W-:Y:S02]  /*4cf0*/  IMAD.MOV.U32 R6, RZ, RZ, R12 ;  /* 0x000000ffff067224 */ /* 0x000fe400078e000c */
[----:B------:R-:W-:-:S07]  /*4d00*/  IMAD.SHL.U32 R15, R11, 0x40, RZ ;  /* 0x000000400b0f7824 */ /* 0x000fce00078e00ff */
.L_x_115:
[----:B------:R-:W0:Y:S01]  /*4d10*/  S2R R14, SR_CgaCtaId ;  /* 0x00000000000e7919 */ /* 0x000e220000008800 */
[----:B------:R-:W-:Y:S02]  /*4d20*/  MOV R7, 0x400 ;  /* 0x0000040000077802 */ /* 0x000fe40000000f00 */
[----:B------:R-:W-:-:S13]  /*4d30*/  LOP3.LUT P1, RZ, R18, 0x7f, RZ, 0xc0, !PT ;  /* 0x0000007f12ff7812 */ /* 0x000fda000782c0ff */
[----:B------:R-:W1:Y:S01]  /*4d40*/  @!P1 LDC R11, c[0x0][0x500] ;  /* 0x00014000ff0b9b82 */ /* 0x000e620000000800 */
[----:B0-----:R-:W-:Y:S02]  /*4d50*/  LEA R21, R14, R7, 0x18 ;  /* 0x000000070e157211 */ /* 0x001fe400078ec0ff */
[----:B------:R-:W-:-:S03]  /*4d60*/  SHF.L.U32 R7, R5, 0x1f, RZ ;  /* 0x0000001f05077819 */ /* 0x000fc600000006ff */
[----:B------:R-:W-:-:S04]  /*4d70*/  IMAD R14, R6, 0x8, R21 ;  /* 0x00000008060e7824 */ /* 0x000fc800078e0215 */
[----:B------:R-:W0:Y:S02]  /*4d80*/  SYNCS.PHASECHK.TRANS64.TRYWAIT P0, [R14+URZ+0x90], R7 ;  /* 0x000090070e0075a7 */ /* 0x000e24000800017f */
[----:B01----:R-:W-:Y:S05]  /*4d90*/  @!P0 BRA `(.L_x_113) ;  /* 0x0000001400648947 */ /* 0x003fea0003800000 */
.L_x_146:
[----:B0-----:R-:W-:Y:S01]  /*4da0*/  PRMT R7, R9, 0x9910, RZ ;  /* 0x0000991009077816 */ /* 0x001fe200000000ff */
[----:B------:R0:W-:Y:S03]  /*4db0*/  @!P1 SYNCS.ARRIVE.TRANS64 RZ, [R14+URZ], R11 ;  /* 0x0000000b0eff99a7 */ /* 0x0001e6000800003f */
[----:B------:R-:W-:-:S13]  /*4dc0*/  ISETP.NE.AND P0, PT, R7, 0x2, PT ;  /* 0x000000020700780c */ /* 0x000fda0003f05270 */
[----:B0-----:R-:W-:Y:S05]  /*4dd0*/  @P0 BRA `(.L_x_114) ;  /* 0x0000000000040947 */ /* 0x001fea0003800000 */
[----:B------:R-:W-:Y:S01]  /*4de0*/  BPT.TRAP 0x1 ;  /* 0x000000040000795c */ /* 0x000fe20000300000 */
.L_x_114:
[----:B------:R-:W-:Y:S01]  /*4df0*/  R2UR UR11, R6 ;  /* 0x00000000060b72ca */ /* 0x000fe200000e0000 */
[----:B------:R-:W-:Y:S01]  /*4e00*/  VIADD R4, R4, 0xffffffff ;  /* 0xffffffff04047836 */ /* 0x000fe20000000000 */
[----:B------:R-:W-:Y:S01]  /*4e10*/  R2UR UR22, R21 ;  /* 0x00000000151672ca */ /* 0x000fe200000e0000 */
[----:B------:R-:W-:Y:S01]  /*4e20*/  UIADD3 UR16, UP0, UR30, 0xf0, URZ ;  /* 0x000000f01e107890 */ /* 0x000fe2000ff1e03f */
[----:B------:R-:W-:Y:S01]  /*4e30*/  R2UR UR23, R15 ;  /* 0x000000000f1772ca */ /* 0x000fe200000e0000 */
[----:B------:R-:W-:Y:S01]  /*4e40*/  UIADD3 UR32, UP1, UR30, 0x1f0, URZ ;  /* 0x000001f01e207890 */ /* 0x000fe2000ff3e03f */
[----:B------:R-:W-:Y:S01]  /*4e50*/  R2UR UR9, R14 ;  /* 0x000000000e0972ca */ /* 0x000fe200000e0000 */
[----:B------:R-:W-:Y:S01]  /*4e60*/  UIADD3.X UR17, URZ, UR31, URZ, UP0, !UPT ;  /* 0x0000001f3f117290 */ /* 0x000fe200087fe43f */
[----:B------:R-:W-:Y:S01]  /*4e70*/  R2UR UR10, R22 ;  /* 0x00000000160a72ca */ /* 0x000fe200000e0000 */
[----:B------:R-:W-:Y:S01]  /*4e80*/  UPRMT UR21, URZ, 0x5410, UR20 ;  /* 0x000054103f157896 */ /* 0x000fe20008000014 */
[----:B------:R-:W-:Y:S01]  /*4e90*/  R2UR UR12, R13 ;  /* 0x000000000d0c72ca */ /* 0x000fe200000e0000 */
[----:B------:R-:W-:Y:S01]  /*4ea0*/  VIADD R6, R6, 0x1 ;  /* 0x0000000106067836 */ /* 0x000fe20000000000 */
[----:B------:R-:W-:Y:S01]  /*4eb0*/  R2UR UR26, R20 ;  /* 0x00000000141a72ca */ /* 0x000fe200000e0000 */
[----:B------:R-:W-:Y:S01]  /*4ec0*/  ULEA UR8, UR11, UR28, 0xd ;  /* 0x0000001c0b087291 */ /* 0x000fe2000f8e683f */
[----:B------:R-:W-:Y:S01]  /*4ed0*/  ISETP.GT.AND P1, PT, R4, 0x1, PT ;  /* 0x000000010400780c */ /* 0x000fe20003f24270 */
[----:B------:R-:W-:Y:S01]  /*4ee0*/  ULEA UR11, UR11, UR13, 0xc ;  /* 0x0000000d0b0b7291 */ /* 0x000fe2000f8e603f */
[----:B------:R-:W-:Y:S01]  /*4ef0*/  ISETP.NE.AND P0, PT, R6, 0x12, PT ;  /* 0x000000120600780c */ /* 0x000fe20003f05270 */
[----:B------:R-:W-:Y:S01]  /*4f00*/  UIADD3 UR8, UR22, UR8, URZ ;  /* 0x0000000816087290 */ /* 0x000fe2000fffe03f */
[----:B------:R-:W-:Y:S01]  /*4f10*/  VIADD R22, R22, 0x40 ;  /* 0x0000004016167836 */ /* 0x000fe20000000000 */
[----:B------:R-:W-:Y:S01]  /*4f20*/  UIADD3 UR22, UR22, UR11, URZ ;  /* 0x0000000b16167290 */ /* 0x000fe2000fffe03f */
[----:B------:R-:W-:Y:S01]  /*4f30*/  SEL R14, RZ, 0x1, P0 ;  /* 0x00000001ff0e7807 */ /* 0x000fe20000000000 */
[----:B------:R-:W-:Y:S01]  /*4f40*/  UPRMT UR29, URZ, 0x5410, UR15 ;  /* 0x000054103f1d7896 */ /* 0x000fe2000800000f */
[----:B------:R-:W-:Y:S01]  /*4f50*/  SEL R6, R6, RZ, P0 ;  /* 0x000000ff06067207 */ /* 0x000fe20000000000 */
[----:B------:R-:W-:Y:S01]  /*4f60*/  UIADD3.X UR33, URZ, UR31, URZ, UP1, !UPT ;  /* 0x0000001f3f217290 */ /* 0x000fe20008ffe43f */
[----:B------:R-:W-:Y:S01]  /*4f70*/  LOP3.LUT R5, R5, R14, RZ, 0x3c, !PT ;  /* 0x0000000e05057212 */ /* 0x000fe200078e3cff */
[----:B------:R-:W-:Y:S01]  /*4f80*/  UMOV UR18, 0x0 ;  /* 0x0000000000127882 */ /* 0x000fe20000000000 */
[----:B------:R-:W-:Y:S01]  /*4f90*/  UMOV UR19, 0x10000000 ;  /* 0x1000000000137882 */ /* 0x000fe20000000000 */
[----:B------:R-:W-:-:S02]  /*4fa0*/  UMOV UR11, UR23 ;  /* 0x00000017000b7c82 */ /* 0x000fc40008000000 */
[----:B------:R0:W-:Y:S02]  /*4fb0*/  UTMALDG.3D.MULTICAST [UR8], [UR16], UR21, desc[UR18] ;  /* 0x00001208100073b4 */ /* 0x0001e40008011815 */
[----:B0-----:R-:W-:Y:S01]  /*4fc0*/  UMOV UR8, UR22 ;  /* 0x0000001600087c82 */ /* 0x001fe20008000000 */
[----:B------:R-:W-:Y:S02]  /*4fd0*/  UMOV UR11, UR26 ;  /* 0x0000001a000b7c82 */ /* 0x000fe40008000000 */
[----:B------:R0:W-:Y:S02]  /*4fe0*/  UTMALDG.3D.MULTICAST [UR8], [UR32], UR29, desc[UR18] ;  /* 0x00001208200073b4 */ /* 0x0001e4000801181d */
[----:B0-----:R-:W-:Y:S05]  /*4ff0*/  @P1 BRA `(.L_x_115) ;  /* 0xfffffffc00441947 */ /* 0x001fea000383ffff */
.L_x_112:
[----:B------:R-:W-:Y:S05]  /*5000*/  BSYNC B1 ;  /* 0x0000000000017941 */ /* 0x000fea0003800000 */
.L_x_111:
[----:B------:R-:W-:Y:S01]  /*5010*/  LOP3.LUT P1, RZ, R10, 0xff, RZ, 0xc0, !PT ;  /* 0x000000ff0aff7812 */ /* 0x000fe2000782c0ff */
[C---:B------:R-:W-:Y:S01]  /*5020*/  IMAD.IADD R12, R3.reuse, 0x1, R12 ;  /* 0x00000001030c7824 */ /* 0x040fe200078e020c */
[----:B------:R-:W-:Y:S01]  /*5030*/  ULDC.64 UR8, c[0x0][0x650] ;  /* 0x0001940000087ab9 */ /* 0x000fe20000000a00 */
[C---:B------:R-:W-:Y:S01]  /*5040*/  ISETP.GE.U32.AND P2, PT, R3.reuse, 0x12, PT ;  /* 0x000000120300780c */ /* 0x040fe20003f46070 */
[----:B------:R-:W-:Y:S01]  /*5050*/  BSSY B1, `(.L_x_116) ;  /* 0x000006a000017945 */ /* 0x000fe20003800000 */
[----:B------:R-:W-:Y:S01]  /*5060*/  IMAD.MOV.U32 R11, RZ, RZ, -0x1 ;  /* 0xffffffffff0b7424 */ /* 0x000fe200078e00ff */
[----:B------:R-:W-:Y:S01]  /*5070*/  ISETP.GT.U32.AND P0, PT, R12, 0x11, PT ;  /* 0x000000110c00780c */ /* 0x000fe20003f04070 */
[----:B------:R-:W-:Y:S01]  /*5080*/  IMAD.MOV.U32 R20, RZ, RZ, -0x1 ;  /* 0xffffffffff147424 */ /* 0x000fe200078e00ff */
[----:B------:R-:W-:Y:S01]  /*5090*/  PRMT R10, RZ, 0x7610, R10 ;  /* 0x00007610ff0a7816 */ /* 0x000fe2000000000a */
[----:B------:R-:W-:Y:S01]  /*50a0*/  IMAD.MOV.U32 R13, RZ, RZ, -0x1 ;  /* 0xffffffffff0d7424 */ /* 0x000fe200078e00ff */
[----:B------:R-:W-:-:S03]  /*50b0*/  ISETP.LT.U32.AND P0, PT, R3, 0x12, P0 ;  /* 0x000000120300780c */ /* 0x000fc60000701070 */
[----:B------:R-:W0:Y:S01]  /*50c0*/  @P1 S2R R5, SR_CgaCtaId ;  /* 0x0000000000051919 */ /* 0x000e220000008800 */
[----:B------:R-:W-:-:S04]  /*50d0*/  @P1 MOV R4, 0x400 ;  /* 0x0000040000041802 */ /* 0x000fc80000000f00 */
[----:B0-----:R-:W-:Y:S01]  /*50e0*/  @P1 LEA R6, R5, R4, 0x18 ;  /* 0x0000000405061211 */ /* 0x001fe200078ec0ff */
[----:B------:R-:W-:-:S03]  /*50f0*/  IMAD.WIDE.U32 R4, R12, 0x38e38e39, RZ ;  /* 0x38e38e390c047825 */ /* 0x000fc600078e00ff */
[----:B------:R0:W-:Y:S01]  /*5100*/  @P1 SYNCS.ARRIVE.TRANS64.A1T0 RZ, [R6+URZ+0x138], RZ ;  /* 0x000138ff06ff19a7 */ /* 0x0001e2000810003f */
[----:B------:R-:W-:Y:S02]  /*5110*/  IADD3 R16, P1, R16, UR24, RZ ;  /* 0x0000001810107c10 */ /* 0x000fe4000ff3e0ff */
[----:B------:R-:W-:Y:S02]  /*5120*/  SHF.R.U32.HI R7, RZ, 0x2, R5 ;  /* 0x00000002ff077819 */ /* 0x000fe40000011605 */
[----:B------:R-:W-:Y:S02]  /*5130*/  SEL R5, RZ, 0x1, !P0 ;  /* 0x00000001ff057807 */ /* 0x000fe40004000000 */
[----:B------:R-:W-:Y:S01]  /*5140*/  IADD3.X R17, R17, UR14, RZ, P1, !PT ;  /* 0x0000000e11117c10 */ /* 0x000fe20008ffe4ff */
[----:B------:R-:W-:Y:S01]  /*5150*/  IMAD R12, R7, -0x12, R12 ;  /* 0xffffffee070c7824 */ /* 0x000fe200078e020c */
[----:B------:R-:W-:Y:S02]  /*5160*/  ISETP.GE.U32.AND P0, PT, R16, UR8, PT ;  /* 0x0000000810007c0c */ /* 0x000fe4000bf06070 */
[----:B------:R-:W-:-:S02]  /*5170*/  LOP3.LUT R0, R0, R5, RZ, 0x3c, !PT ;  /* 0x0000000500007212 */ /* 0x000fc400078e3cff */
[----:B------:R-:W-:Y:S02]  /*5180*/  ISETP.GE.U32.AND.EX P0, PT, R17, UR9, PT, P0 ;  /* 0x0000000911007c0c */ /* 0x000fe4000bf06100 */
[----:B------:R-:W-:Y:S02]  /*5190*/  @P2 LOP3.LUT R0, R0, 0x1, R7, 0x78, !PT ;  /* 0x0000000100002812 */ /* 0x000fe400078e7807 */
[----:B------:R-:W-:-:S09]  /*51a0*/  PRMT R4, RZ, 0x7610, R4 ;  /* 0x00007610ff047816 */ /* 0x000fd20000000004 */
[----:B0-----:R-:W-:Y:S05]  /*51b0*/  @P0 BRA `(.L_x_117) ;  /* 0x00000004004c0947 */ /* 0x001fea0003800000 */
[----:B------:R-:W0:Y:S01]  /*51c0*/  S2R R14, SR_CTAID.X ;  /* 0x00000000000e7919 */ /* 0x000e220000002500 */
[----:B------:R-:W-:Y:S01]  /*51d0*/  ULDC.64 UR8, c[0x0][0x628] ;  /* 0x00018a0000087ab9 */ /* 0x000fe20000000a00 */
[----:B------:R-:W1:Y:S01]  /*51e0*/  LDC R15, c[0x0][0x144] ;  /* 0x00005100ff0f7b82 */ /* 0x000e620000000800 */
[----:B------:R-:W-:Y:S01]  /*51f0*/  ISETP.NE.U32.AND P0, PT, RZ, UR8, PT ;  /* 0x00000008ff007c0c */ /* 0x000fe2000bf05070 */
[----:B------:R-:W2:Y:S01]  /*5200*/  S2R R11, SR_CTAID.Y ;  /* 0x00000000000b7919 */ /* 0x000ea20000002600 */
[----:B------:R-:W-:Y:S01]  /*5210*/  ULDC UR10, c[0x0][0x150] ;  /* 0x00005400000a7ab9 */ /* 0x000fe20000000800 */
[----:B------:R-:W-:Y:S01]  /*5220*/  ULDC UR11, c[0x0][0x630] ;  /* 0x00018c00000b7ab9 */ /* 0x000fe20000000800 */
[----:B------:R-:W-:Y:S01]  /*5230*/  ISETP.NE.AND.EX P0, PT, RZ, UR9, PT, P0 ;  /* 0x00000009ff007c0c */ /* 0x000fe2000bf05300 */
[----:B------:R-:W-:Y:S01]  /*5240*/  IMAD.MOV.U32 R4, RZ, RZ, R16 ;  /* 0x000000ffff047224 */ /* 0x000fe200078e0010 */
[----:B0-----:R-:W-:-:S05]  /*5250*/  I2FP.F32.U32 R5, R14 ;  /* 0x0000000e00057245 */ /* 0x001fca0000201000 */
[----:B------:R-:W-:Y:S01]  /*5260*/  FMUL R20, R5, UR10 ;  /* 0x0000000a05147c20 */ /* 0x000fe20008400000 */
[----:B------:R-:W-:-:S05]  /*5270*/  IMAD.MOV.U32 R5, RZ, RZ, R17 ;  /* 0x000000ffff057224 */ /* 0x000fca00078e0011 */
[----:B--2---:R-:W-:Y:S05]  /*5280*/  @!P0 BRA `(.L_x_118) ;  /* 0x0000000000288947 */ /* 0x004fea0003800000 */
[----:B------:R-:W-:Y:S02]  /*5290*/  ULDC UR10, c[0x0][0x634] ;  /* 0x00018d00000a7ab9 */ /* 0x000fe40000000800 */
[----:B------:R-:W-:-:S05]  /*52a0*/  IADD3 R5, P0, R16, UR10, RZ ;  /* 0x0000000a10057c10 */ /* 0x000fca000ff1e0ff */
[----:B------:R-:W-:-:S04]  /*52b0*/  IMAD.X R13, RZ, RZ, R17, P0 ;  /* 0x000000ffff0d7224 */ /* 0x000fc800000e0611 */
[----:B------:R-:W-:-:S04]  /*52c0*/  IMAD.WIDE.U32 R6, R13, UR8, RZ ;  /* 0x000000080d067c25 */ /* 0x000fc8000f8e00ff */
[----:B------:R-:W-:-:S04]  /*52d0*/  IMAD.WIDE.U32 R6, P0, R5, UR9, R6 ;  /* 0x0000000905067c25 */ /* 0x000fc8000f800006 */
[----:B------:R-:W-:-:S04]  /*52e0*/  IMAD.WIDE.U32 R4, R5, UR8, RZ ;  /* 0x0000000805047c25 */ /* 0x000fc8000f8e00ff */
[----:B------:R-:W-:Y:S01]  /*52f0*/  IMAD.MOV.U32 R4, RZ, RZ, R7 ;  /* 0x000000ffff047224 */ /* 0x000fe200078e0007 */
[----:B------:R-:W-:Y:S01]  /*5300*/  IADD3 RZ, P1, R5, R6, RZ ;  /* 0x0000000605ff7210 */ /* 0x000fe20007f3e0ff */
[----:B------:R-:W-:-:S04]  /*5310*/  IMAD.X R5, RZ, RZ, RZ, P0 ;  /* 0x000000ffff057224 */ /* 0x000fc800000e06ff */
[----:B------:R-:W-:-:S08]  /*5320*/  IMAD.WIDE.U32.X R4, R13, UR9, R4, P1 ;  /* 0x000000090d047c25 */ /* 0x000fd000088e0404 */
.L_x_118:
[--C-:B------:R-:W-:Y:S01]  /*5330*/  SHF.R.U64 R13, R4, UR11, R5.reuse ;  /* 0x0000000b040d7c19 */ /* 0x100fe20008001205 */
[----:B------:R-:W0:Y:S01]  /*5340*/  F2I.U32.TRUNC.NTZ R20, R20 ;  /* 0x0000001400147305 */ /* 0x000e22000020f000 */
[----:B------:R-:W-:Y:S01]  /*5350*/  SHF.R.U32.HI R4, RZ, UR11, R5 ;  /* 0x0000000bff047c19 */ /* 0x000fe20008011605 */
[----:B------:R-:W-:Y:S01]  /*5360*/  ULDC.64 UR8, c[0x0][0x620] ;  /* 0x0001880000087ab9 */ /* 0x000fe20000000a00 */
[----:B------:R-:W-:Y:S01]  /*5370*/  IADD3 R7, P0, RZ, -R13, RZ ;  /* 0x8000000dff077210 */ /* 0x000fe20007f1e0ff */
[----:B------:R-:W-:Y:S01]  /*5380*/  ULDC.64 UR10, c[0x0][0x640] ;  /* 0x00019000000a7ab9 */ /* 0x000fe20000000a00 */
[----:B------:R-:W2:Y:S03]  /*5390*/  LDC R22, c[0x0][0x148] ;  /* 0x00005200ff167b82 */ /* 0x000ea60000000800 */
[----:B------:R-:W-:Y:S01]  /*53a0*/  IMAD.X R4, RZ, RZ, ~R4, P0 ;  /* 0x000000ffff047224 */ /* 0x000fe200000e0e04 */
[----:B------:R-:W-:-:S03]  /*53b0*/  ISETP.NE.U32.AND P0, PT, RZ, UR10, PT ;  /* 0x0000000aff007c0c */ /* 0x000fc6000bf05070 */
[----:B------:R-:W-:Y:S01]  /*53c0*/  IMAD R6, R4, UR8, RZ ;  /* 0x0000000804067c24 */ /* 0x000fe2000f8e02ff */
[----:B------:R-:W-:Y:S01]  /*53d0*/  ISETP.NE.AND.EX P0, PT, RZ, UR11, PT, P0 ;  /* 0x0000000bff007c0c */ /* 0x000fe2000bf05300 */
[----:B------:R-:W-:Y:S01]  /*53e0*/  IMAD.WIDE.U32 R4, R7, UR8, R16 ;  /* 0x0000000807047c25 */ /* 0x000fe2000f8e0010 */
[----:B------:R-:W-:-:S03]  /*53f0*/  ULDC UR8, c[0x0][0x618] ;  /* 0x0001860000087ab9 */ /* 0x000fc60000000800 */
[----:B------:R-:W-:Y:S01]  /*5400*/  IMAD R7, R7, UR9, R6 ;  /* 0x0000000907077c24 */ /* 0x000fe2000f8e0206 */
[----:B------:R-:W-:Y:S01]  /*5410*/  ULDC UR9, c[0x0][0x154] ;  /* 0x0000550000097ab9 */ /* 0x000fe20000000800 */
[----:B0-----:R-:W-:Y:S02]  /*5420*/  IMAD.MOV R6, RZ, RZ, -R20 ;  /* 0x000000ffff067224 */ /* 0x001fe400078e0a14 */
[----:B------:R-:W-:Y:S02]  /*5430*/  IMAD.IADD R5, R5, 0x1, R7 ;  /* 0x0000000105057824 */ /* 0x000fe400078e0207 */
[----:B-1----:R-:W-:Y:S01]  /*5440*/  IMAD R14, R15, R6, R14 ;  /* 0x000000060f0e7224 */ /* 0x002fe200078e020e */
[----:B------:R-:W-:Y:S02]  /*5450*/  I2FP.F32.U32 R6, R11 ;  /* 0x0000000b00067245 */ /* 0x000fe40000201000 */
[--C-:B------:R-:W-:Y:S02]  /*5460*/  SHF.R.U64 R15, R4, UR8, R5.reuse ;  /* 0x00000008040f7c19 */ /* 0x100fe40008001205 */
[----:B------:R-:W-:Y:S01]  /*5470*/  SHF.R.U32.HI R4, RZ, UR8, R5 ;  /* 0x00000008ff047c19 */ /* 0x000fe20008011605 */
[----:B------:R-:W-:Y:S01]  /*5480*/  FMUL R6, R6, UR9 ;  /* 0x0000000906067c20 */ /* 0x000fe20008400000 */
[----:B------:R-:W-:-:S02]  /*5490*/  ULDC UR8, c[0x0][0x608] ;  /* 0x0001820000087ab9 */ /* 0x000fc40000000800 */
[--C-:B------:R-:W-:Y:S01]  /*54a0*/  SHF.R.U64 R21, R15, UR8, R4.reuse ;  /* 0x000000080f157c19 */ /* 0x100fe20008001204 */
[----:B------:R0:W1:Y:S01]  /*54b0*/  F2I.U32.TRUNC.NTZ R24, R6 ;  /* 0x0000000600187305 */ /* 0x000062000020f000 */
[----:B------:R-:W-:Y:S01]  /*54c0*/  SHF.R.U32.HI R4, RZ, UR8, R4 ;  /* 0x00000008ff047c19 */ /* 0x000fe20008011604 */
[----:B------:R-:W-:-:S03]  /*54d0*/  ULDC UR8, c[0x0][0x658] ;  /* 0x0001960000087ab9 */ /* 0x000fc60000000800 */
[--C-:B------:R-:W-:Y:S02]  /*54e0*/  SHF.R.U64 R20, R21, UR8, R4.reuse ;  /* 0x0000000815147c19 */ /* 0x100fe40008001204 */
[----:B------:R-:W-:-:S03]  /*54f0*/  SHF.R.U32.HI R23, RZ, UR8, R4 ;  /* 0x00000008ff177c19 */ /* 0x000fc60008011604 */
[----:B------:R-:W-:Y:S02]  /*5500*/  IMAD.MOV.U32 R4, RZ, RZ, R20 ;  /* 0x000000ffff047224 */ /* 0x000fe400078e0014 */
[----:B------:R-:W-:Y:S01]  /*5510*/  IMAD.MOV.U32 R5, RZ, RZ, R23 ;  /* 0x000000ffff057224 */ /* 0x000fe200078e0017 */
[----:B0-----:R-:W-:Y:S06]  /*5520*/  @!P0 BRA `(.L_x_119) ;  /* 0x0000000000288947 */ /* 0x001fec0003800000 */
        /* <DEDUP_REMOVED lines=10> */
.L_x_119:
[----:B------:R-:W-:Y:S01]  /*55d0*/  ISETP.NE.AND P0, PT, R2, 0x1, PT ;  /* 0x000000010200780c */ /* 0x000fe20003f05270 */
[----:B------:R-:W-:Y:S01]  /*55e0*/  ULDC UR8, c[0x0][0x648] ;  /* 0x0001920000087ab9 */ /* 0x000fe20000000800 */
[----:B-1----:R-:W-:Y:S01]  /*55f0*/  IMAD.MOV R24, RZ, RZ, -R24 ;  /* 0x000000ffff187224 */ /* 0x002fe200078e0a18 */
[----:B------:R-:W-:Y:S01]  /*5600*/  SHF.R.U64 R4, R4, UR8, R5 ;  /* 0x0000000804047c19 */ /* 0x000fe20008001205 */
[----:B------:R-:W-:Y:S01]  /*5610*/  ULDC UR8, c[0x0][0x638] ;  /* 0x00018e0000087ab9 */ /* 0x000fe20000000800 */
[----:B------:R-:W-:Y:S01]  /*5620*/  LOP3.LUT R21, R21, UR7, RZ, 0xc0, !PT ;  /* 0x0000000715157c12 */ /* 0x000fe2000f8ec0ff */
[----:B------:R-:W-:Y:S02]  /*5630*/  ULDC UR9, c[0x0][0x610] ;  /* 0x0001840000097ab9 */ /* 0x000fe40000000800 */
[----:B------:R-:W-:Y:S02]  /*5640*/  IMAD.MOV R5, RZ, RZ, -R4 ;  /* 0x000000ffff057224 */ /* 0x000fe400078e0a04 */
[----:B------:R-:W-:-:S02]  /*5650*/  IMAD R21, R4, UR5, R21 ;  /* 0x0000000504157c24 */ /* 0x000fc4000f8e0215 */
[----:B------:R-:W-:Y:S01]  /*5660*/  IMAD R20, R5, UR8, R20 ;  /* 0x0000000805147c24 */ /* 0x000fe2000f8e0214 */
[----:B------:R-:W-:Y:S01]  /*5670*/  ULDC UR8, c[0x0][0x600] ;  /* 0x0001800000087ab9 */ /* 0x000fe20000000800 */
[----:B--2---:R-:W-:Y:S01]  /*5680*/  @P0 IMAD R14, R22, R24, R11 ;  /* 0x00000018160e0224 */ /* 0x004fe200078e020b */
[----:B------:R-:W-:Y:S01]  /*5690*/  LOP3.LUT R11, R15, UR4, RZ, 0xc0, !PT ;  /* 0x000000040f0b7c12 */ /* 0x000fe2000f8ec0ff */
[----:B------:R-:W-:Y:S02]  /*56a0*/  IMAD.MOV.U32 R4, RZ, RZ, 0x1 ;  /* 0x00000001ff047424 */ /* 0x000fe400078e00ff */
[----:B------:R-:W-:Y:S02]  /*56b0*/  IMAD R14, R21, UR9, R14 ;  /* 0x00000009150e7c24 */ /* 0x000fe4000f8e020e */
[----:B------:R-:W-:-:S05]  /*56c0*/  IMAD R11, R20, UR8, R11 ;  /* 0x00000008140b7c24 */ /* 0x000fca000f8e020b */
[----:B------:R-:W-:Y:S02]  /*56d0*/  SEL R20, R11, R14, !P0 ;  /* 0x0000000e0b147207 */ /* 0x000fe40004000000 */
[----:B------:R-:W-:-:S07]  /*56e0*/  SEL R11, R14, R11, !P0 ;  /* 0x0000000b0e0b7207 */ /* 0x000fce0004000000 */
.L_x_117:
[----:B------:R-:W-:Y:S05]  /*56f0*/  BSYNC B1 ;  /* 0x0000000000017941 */ /* 0x000fea0003800000 */
.L_x_116:
[----:B------:R-:W-:-:S13]  /*5700*/  LOP3.LUT P0, RZ, R4, 0xff, RZ, 0xc0, !PT ;  /* 0x000000ff04ff7812 */ /* 0x000fda000780c0ff */
[----:B------:R-:W-:Y:S05]  /*5710*/  @P0 BRA `(.L_x_120) ;  /* 0xfffffff400440947 */ /* 0x000fea000383ffff */
[----:B------:R-:W-:Y:S05]  /*5720*/  BSYNC B0 ;  /* 0x0000000000007941 */ /* 0x000fea0003800000 */
.L_x_109:
[----:B------:R-:W-:-:S03]  /*5730*/  UMOV UR8, 0xffffffff ;  /* 0xffffffff00087882 */ /* 0x000fc60000000000 */
[----:B------:R-:W-:Y:S05]  /*5740*/  BRA.DIV UR8, `(.L_x_121) ;  /* 0x0000000e080c7947 */ /* 0x000fea000b800000 */
[----:B------:R-:W-:-:S13]  /*5750*/  ELECT P6, URZ, PT ;  /* 0x00000000003f782f */ /* 0x000fda00038c0000 */
.L_x_149:
[----:B------:R-:W-:Y:S04]  /*5760*/  BSSY B0, `(.L_x_122) ;  /* 0x00000a9000007945 */ /* 0x000fe80003800000 */
[----:B------:R-:W-:Y:S05]  /*5770*/  @!P6 BRA `(.L_x_123) ;  /* 0x00000008009ce947 */ /* 0x000fea0003800000 */
[----:B------:R-:W-:-:S04]  /*5780*/  LOP3.LUT R19, R19, 0x2, RZ, 0xfc, !PT ;  /* 0x0000000213137812 */ /* 0x000fc800078efcff */
[----:B------:R-:W-:-:S13]  /*5790*/  ISETP.NE.AND P0, PT, R19, 0x3, PT ;  /* 0x000000031300780c */ /* 0x000fda0003f05270 */
[----:B------:R-:W-:Y:S05]  /*57a0*/  @!P0 BRA `(.L_x_124) ;  /* 0x0000000000048947 */ /* 0x000fea0003800000 */
[----:B------:R-:W-:Y:S01]  /*57b0*/  BPT.TRAP 0x1 ;  /* 0x000000040000795c */ /* 0x000fe20000300000 */
.L_x_124:
[----:B------:R-:W0:Y:S01]  /*57c0*/  S2R R3, SR_CgaCtaId ;  /* 0x0000000000037919 */ /* 0x000e220000008800 */
[----:B------:R-:W-:-:S04]  /*57d0*/  MOV R2, 0x400 ;  /* 0x0000040000027802 */ /* 0x000fc80000000f00 */
[----:B0-----:R-:W-:Y:S02]  /*57e0*/  LEA R3, R3, R2, 0x18 ;  /* 0x0000000203037211 */ /* 0x001fe400078ec0ff */
[----:B------:R-:W-:-:S03]  /*57f0*/  SHF.L.U32 R2, R0, 0x1f, RZ ;  /* 0x0000001f00027819 */ /* 0x000fc600000006ff */
[----:B------:R-:W-:-:S04]  /*5800*/  VIADD R3, R3, 0x90 ;  /* 0x0000009003037836 */ /* 0x000fc80000000000 */
[C---:B------:R-:W-:Y:S02]  /*5810*/  IMAD R7, R12.reuse, 0x8, R3 ;  /* 0x000000080c077824 */ /* 0x040fe400078e0203 */
[----:B------:R-:W-:Y:S02]  /*5820*/  VIADD R12, R12, 0x1 ;  /* 0x000000010c0c7836 */ /* 0x000fe40000000000 */
[----:B------:R-:W0:Y:S03]  /*5830*/  SYNCS.PHASECHK.TRANS64.TRYWAIT P0, [R7+URZ], R2 ;  /* 0x00000002070075a7 */ /* 0x000e26000800017f */
[----:B------:R-:W-:-:S04]  /*5840*/  ISETP.NE.AND P1, PT, R12, 0x12, PT ;  /* 0x000000120c00780c */ /* 0x000fc80003f25270 */
[----:B------:R-:W-:Y:S02]  /*5850*/  SEL R5, RZ, 0x1, P1 ;  /* 0x00000001ff057807 */ /* 0x000fe40000800000 */
[----:B------:R-:W-:Y:S02]  /*5860*/  SEL R12, R12, RZ, P1 ;  /* 0x000000ff0c0c7207 */ /* 0x000fe40000800000 */
[----:B------:R-:W-:-:S03]  /*5870*/  LOP3.LUT R5, R0, R5, RZ, 0x3c, !PT ;  /* 0x0000000500057212 */ /* 0x000fc600078e3cff */
[----:B------:R-:W-:Y:S01]  /*5880*/  IMAD R9, R12, 0x8, R3 ;  /* 0x000000080c097824 */ /* 0x000fe200078e0203 */
[----:B------:R-:W-:Y:S01]  /*5890*/  SHF.L.U32 R4, R5, 0x1f, RZ ;  /* 0x0000001f05047819 */ /* 0x000fe200000006ff */
[----:B0-----:R-:W-:Y:S06]  /*58a0*/  @!P0 BRA `(.L_x_125) ;  /* 0x0000000800d48947 */ /* 0x001fec0003800000 */
.L_x_150:
[----:B------:R-:W1:Y:S01]  /*58b0*/  SYNCS.PHASECHK.TRANS64.TRYWAIT P0, [R9+URZ], R4 ;  /* 0x00000004090075a7 */ /* 0x000e62000800017f */
[----:B------:R-:W-:-:S05]  /*58c0*/  VIADD R0, R12, 0x1 ;  /* 0x000000010c007836 */ /* 0x000fca0000000000 */
[----:B------:R-:W-:-:S04]  /*58d0*/  ISETP.NE.AND P1, PT, R0, 0x12, PT ;  /* 0x000000120000780c */ /* 0x000fc80003f25270 */
[----:B0-----:R-:W-:Y:S02]  /*58e0*/  SEL R2, RZ, 0x1, P1 ;  /* 0x00000001ff027807 */ /* 0x001fe40000800000 */
[----:B------:R-:W-:Y:S02]  /*58f0*/  SEL R0, R0, RZ, P1 ;  /* 0x000000ff00007207 */ /* 0x000fe40000800000 */
[----:B------:R-:W-:-:S03]  /*5900*/  LOP3.LUT R7, R5, R2, RZ, 0x3c, !PT ;  /* 0x0000000205077212 */ /* 0x000fc600078e3cff */
[----:B------:R-:W-:Y:S01]  /*5910*/  IMAD R6, R0, 0x8, R3 ;  /* 0x0000000800067824 */ /* 0x000fe200078e0203 */
[----:B------:R-:W-:Y:S01]  /*5920*/  SHF.L.U32 R5, R7, 0x1f, RZ ;  /* 0x0000001f07057819 */ /* 0x000fe200000006ff */
[----:B-1----:R-:W-:Y:S06]  /*5930*/  @!P0 BRA `(.L_x_126) ;  /* 0x0000000800c48947 */ /* 0x002fec0003800000 */
.L_x_151:
[----:B------:R-:W1:Y:S01]  /*5940*/  SYNCS.PHASECHK.TRANS64.TRYWAIT P0, [R6+URZ], R5 ;  /* 0x00000005060075a7 */ /* 0x000e62000800017f */
[----:B------:R-:W-:-:S05]  /*5950*/  VIADD R0, R0, 0x1 ;  /* 0x0000000100007836 */ /* 0x000fca0000000000 */
[----:B------:R-:W-:-:S04]  /*5960*/  ISETP.NE.AND P1, PT, R0, 0x12, PT ;  /* 0x000000120000780c */ /* 0x000fc80003f25270 */
[----:B------:R-:W-:Y:S02]  /*5970*/  SEL R2, RZ, 0x1, P1 ;  /* 0x00000001ff027807 */ /* 0x000fe40000800000 */
[----:B------:R-:W-:Y:S02]  /*5980*/  SEL R0, R0, RZ, P1 ;  /* 0x000000ff00007207 */ /* 0x000fe40000800000 */
[----:B------:R-:W-:-:S03]  /*5990*/  LOP3.LUT R7, R7, R2, RZ, 0x3c, !PT ;  /* 0x0000000207077212 */ /* 0x000fc600078e3cff */
[----:B0-----:R-:W-:Y:S01]  /*59a0*/  IMAD R9, R0, 0x8, R3 ;  /* 0x0000000800097824 */ /* 0x001fe200078e0203 */
[----:B------:R-:W-:Y:S01]  /*59b0*/  SHF.L.U32 R4, R7, 0x1f, RZ ;  /* 0x0000001f07047819 */ /* 0x000fe200000006ff */
[----:B-1----:R-:W-:Y:S06]  /*59c0*/  @!P0 BRA `(.L_x_127) ;  /* 0x0000000800b48947 */ /* 0x002fec0003800000 */
.L_x_152:
        /* <DEDUP_REMOVED lines=9> */
.L_x_153:
        /* <DEDUP_REMOVED lines=9> */
.L_x_154:
        /* <DEDUP_REMOVED lines=9> */
.L_x_155:
        /* <DEDUP_REMOVED lines=9> */
.L_x_156:
        /* <DEDUP_REMOVED lines=9> */
.L_x_157:
        /* <DEDUP_REMOVED lines=9> */
.L_x_158:
        /* <DEDUP_REMOVED lines=9> */
.L_x_159:
        /* <DEDUP_REMOVED lines=9> */
.L_x_160:
        /* <DEDUP_REMOVED lines=9> */
.L_x_161:
        /* <DEDUP_REMOVED lines=9> */
.L_x_162:
        /* <DEDUP_REMOVED lines=9> */
.L_x_163:
        /* <DEDUP_REMOVED lines=9> */
.L_x_164:
        /* <DEDUP_REMOVED lines=9> */
.L_x_165:
[----:B------:R-:W1:Y:S01]  /*6120*/  SYNCS.PHASECHK.TRANS64.TRYWAIT P0, [R6+URZ], R5 ;  /* 0x00000005060075a7 */ /* 0x000e62000800017f */
[----:B------:R-:W-:-:S05]  /*6130*/  VIADD R0, R0, 0x1 ;  /* 0x0000000100007836 */ /* 0x000fca0000000000 */
[----:B------:R-:W-:-:S04]  /*6140*/  ISETP.NE.AND P1, PT, R0, 0x12, PT ;  /* 0x000000120000780c */ /* 0x000fc80003f25270 */
[----:B------:R-:W-:Y:S02]  /*6150*/  SEL R2, RZ, 0x1, P1 ;  /* 0x00000001ff027807 */ /* 0x000fe40000800000 */
[----:B------:R-:W-:Y:S02]  /*6160*/  SEL R0, R0, RZ, P1 ;  /* 0x000000ff00007207 */ /* 0x000fe40000800000 */
[----:B------:R-:W-:Y:S01]  /*6170*/  LOP3.LUT R2, R7, R2, RZ, 0x3c, !PT ;  /* 0x0000000207027212 */ /* 0x000fe200078e3cff */
[----:B-1----:R-:W-:Y:S06]  /*6180*/  @!P0 BRA `(.L_x_141) ;  /* 0x0000000400dc8947 */ /* 0x002fec0003800000 */
.L_x_166:
[----:B------:R-:W-:Y:S01]  /*6190*/  IMAD R3, R0, 0x8, R3 ;  /* 0x0000000800037824 */ /* 0x000fe200078e0203 */
[----:B------:R-:W-:-:S07]  /*61a0*/  SHF.L.U32 R0, R2, 0x1f, RZ ;  /* 0x0000001f02007819 */ /* 0x000fce00000006ff */
.L_x_142:
[----:B--2---:R2:W3:Y:S02]  /*61b0*/  SYNCS.PHASECHK.TRANS64.TRYWAIT P0, [R3+URZ], R0 ;  /* 0x00000000030075a7 */ /* 0x0044e4000800017f */
[----:B---3--:R-:W-:Y:S05]  /*61c0*/  @!P0 NANOSLEEP.SYNCS 0x989680 ;  /* 0x009896800000895d */ /* 0x008fea0003900000 */
[----:B------:R-:W3:Y:S02]  /*61d0*/  @!P0 SYNCS.PHASECHK.TRANS64 P0, [R3+URZ], R0 ;  /* 0x00000000030085a7 */ /* 0x000ee4000800007f */
[----:B---3--:R-:W-:Y:S05]  /*61e0*/  @!P0 BRA `(.L_x_142) ;  /* 0xfffffffc00f08947 */ /* 0x008fea000383ffff */
.L_x_123:
[----:B------:R-:W-:Y:S05]  /*61f0*/  BSYNC B0 ;  /* 0x0000000000007941 */ /* 0x000fea0003800000 */
.L_x_122:
[----:B------:R-:W-:Y:S05]  /*6200*/  EXIT ;  /* 0x000000000000794d */ /* 0x000fea0003800000 */
.L_x_22:
[----:B---3--:R3:W4:Y:S02]  /*6210*/  SYNCS.PHASECHK.TRANS64.TRYWAIT P1, [R3+URZ], R0 ;  /* 0x00000000030075a7 */ /* 0x008724000802017f */
[----:B----4-:R-:W-:Y:S05]  /*6220*/  @!P1 NANOSLEEP.SYNCS 0x989680 ;  /* 0x009896800000995d */ /* 0x010fea0003900000 */
[----:B------:R-:W4:Y:S02]  /*6230*/  @!P1 SYNCS.PHASECHK.TRANS64 P1, [R3+URZ], R0 ;  /* 0x00000000030095a7 */ /* 0x000f24000802007f */
[----:B----4-:R-:W-:Y:S05]  /*6240*/  @!P1 BRA `(.L_x_22) ;  /* 0xfffffffc00f09947 */ /* 0x010fea000383ffff */
[----:B------:R-:W-:Y:S05]  /*6250*/  BRA `(.L_x_21) ;  /* 0xffffffb400307947 */ /* 0x000fea000383ffff */
.L_x_27:
[----:B-1----:R1:W2:Y:S02]  /*6260*/  SYNCS.PHASECHK.TRANS64.TRYWAIT P1, [R5+URZ], R4 ;  /* 0x00000004050075a7 */ /* 0x0022a4000802017f */
[----:B--2---:R-:W-:Y:S05]  /*6270*/  @!P1 NANOSLEEP.SYNCS 0x989680 ;  /* 0x009896800000995d */ /* 0x004fea0003900000 */
[----:B------:R-:W2:Y:S02]  /*6280*/  @!P1 SYNCS.PHASECHK.TRANS64 P1, [R5+URZ], R4 ;  /* 0x00000004050095a7 */ /* 0x000ea4000802007f */
[----:B--2---:R-:W-:Y:S05]  /*6290*/  @!P1 BRA `(.L_x_27) ;  /* 0xfffffffc00f09947 */ /* 0x004fea000383ffff */
[----:B------:R-:W-:Y:S05]  /*62a0*/  BRA `(.L_x_26) ;  /* 0xffffffb400e07947 */ /* 0x000fea000383ffff */
.L_x_110:
[----:B------:R-:W-:Y:S01]  /*62b0*/  BSSY B1, `(.L_x_143) ;  /* 0x0000006000017945 */ /* 0x000fe20003800000 */
[----:B------:R-:W-:-:S07]  /*62c0*/  IMAD.MOV.U32 R15, RZ, RZ, -0x1 ;  /* 0xffffffffff0f7424 */ /* 0x000fce00078e00ff */
[----:B------:R-:W-:Y:S05]  /*62d0*/  WARPSYNC.COLLECTIVE R15, `(.L_x_144) ;  /* 0x000000000f0c7348 */ /* 0x000fea0003c00000 */
[----:B------:R-:W-:Y:S02]  /*62e0*/  ELECT P6, UR62, PT ;  /* 0x00000000003e782f */ /* 0x000fe400038c0000 */
[----:B------:R-:W-:Y:S01]  /*62f0*/  MOV R14, UR62 ;  /* 0x0000003e000e7c02 */ /* 0x000fe20008000f00 */
[----:B------:R-:W-:Y:S10]  /*6300*/  ENDCOLLECTIVE ;  /* 0x000000000000791b */ /* 0x000ff40003800000 */
.L_x_144:
[----:B------:R-:W-:Y:S05]  /*6310*/  BSYNC B1 ;  /* 0x0000000000017941 */ /* 0x000fea0003800000 */
.L_x_143:
[----:B------:R-:W-:Y:S05]  /*6320*/  BRA `(.L_x_145) ;  /* 0xffffffe8004c7947 */ /* 0x000fea000383ffff */
.L_x_113:
[----:B0-----:R0:W1:Y:S02]  /*6330*/  SYNCS.PHASECHK.TRANS64.TRYWAIT P0, [R14+URZ+0x90], R7 ;  /* 0x000090070e0075a7 */ /* 0x001064000800017f */
[----:B-1----:R-:W-:Y:S05]  /*6340*/  @!P0 NANOSLEEP.SYNCS 0x989680 ;  /* 0x009896800000895d */ /* 0x002fea0003900000 */
[----:B------:R-:W1:Y:S02]  /*6350*/  @!P0 SYNCS.PHASECHK.TRANS64 P0, [R14+URZ+0x90], R7 ;  /* 0x000090070e0085a7 */ /* 0x000e64000800007f */
[----:B-1----:R-:W-:Y:S05]  /*6360*/  @!P0 BRA `(.L_x_113) ;  /* 0xfffffffc00f08947 */ /* 0x002fea000383ffff */
[----:B------:R-:W-:Y:S05]  /*6370*/  BRA `(.L_x_146) ;  /* 0xffffffe800887947 */ /* 0x000fea000383ffff */
.L_x_121:
[----:B------:R-:W-:Y:S01]  /*6380*/  BSSY B0, `(.L_x_147) ;  /* 0x0000006000007945 */ /* 0x000fe20003800000 */
[----:B------:R-:W-:-:S07]  /*6390*/  IMAD.MOV.U32 R15, RZ, RZ, -0x1 ;  /* 0xffffffffff0f7424 */ /* 0x000fce00078e00ff */
[----:B------:R-:W-:Y:S05]  /*63a0*/  WARPSYNC.COLLECTIVE R15, `(.L_x_148) ;  /* 0x000000000f0c7348 */ /* 0x000fea0003c00000 */
[----:B------:R-:W-:Y:S02]  /*63b0*/  ELECT P6, UR62, PT ;  /* 0x00000000003e782f */ /* 0x000fe400038c0000 */
[----:B------:R-:W-:Y:S01]  /*63c0*/  MOV R14, UR62 ;  /* 0x0000003e000e7c02 */ /* 0x000fe20008000f00 */
[----:B------:R-:W-:Y:S10]  /*63d0*/  ENDCOLLECTIVE ;  /* 0x000000000000791b */ /* 0x000ff40003800000 */
.L_x_148:
[----:B------:R-:W-:Y:S05]  /*63e0*/  BSYNC B0 ;  /* 0x0000000000007941 */ /* 0x000fea0003800000 */
.L_x_147:
[----:B------:R-:W-:Y:S05]  /*63f0*/  BRA `(.L_x_149) ;  /* 0xfffffff000d87947 */ /* 0x000fea000383ffff */
.L_x_125:
[----:B0-----:R0:W1:Y:S02]  /*6400*/  SYNCS.PHASECHK.TRANS64.TRYWAIT P0, [R7+URZ], R2 ;  /* 0x00000002070075a7 */ /* 0x001064000800017f */
[----:B-1----:R-:W-:Y:S05]  /*6410*/  @!P0 NANOSLEEP.SYNCS 0x989680 ;  /* 0x009896800000895d */ /* 0x002fea0003900000 */
[----:B------:R-:W1:Y:S02]  /*6420*/  @!P0 SYNCS.PHASECHK.TRANS64 P0, [R7+URZ], R2 ;  /* 0x00000002070085a7 */ /* 0x000e64000800007f */
[----:B-1----:R-:W-:Y:S05]  /*6430*/  @!P0 BRA `(.L_x_125) ;  /* 0xfffffffc00f08947 */ /* 0x002fea000383ffff */
[----:B------:R-:W-:Y:S05]  /*6440*/  BRA `(.L_x_150) ;  /* 0xfffffff400187947 */ /* 0x000fea000383ffff */
.L_x_126:
[----:B0-----:R0:W1:Y:S02]  /*6450*/  SYNCS.PHASECHK.TRANS64.TRYWAIT P0, [R9+URZ], R4 ;  /* 0x00000004090075a7 */ /* 0x001064000800017f */
[----:B-1----:R-:W-:Y:S05]  /*6460*/  @!P0 NANOSLEEP.SYNCS 0x989680 ;  /* 0x009896800000895d */ /* 0x002fea0003900000 */
[----:B------:R-:W1:Y:S02]  /*6470*/  @!P0 SYNCS.PHASECHK.TRANS64 P0, [R9+URZ], R4 ;  /* 0x00000004090085a7 */ /* 0x000e64000800007f */
[----:B-1----:R-:W-:Y:S05]  /*6480*/  @!P0 BRA `(.L_x_126) ;  /* 0xfffffffc00f08947 */ /* 0x002fea000383ffff */
[----:B------:R-:W-:Y:S05]  /*6490*/  BRA `(.L_x_151) ;  /* 0xfffffff400287947 */ /* 0x000fea000383ffff */
.L_x_127:
[----:B0-----:R0:W1:Y:S02]  /*64a0*/  SYNCS.PHASECHK.TRANS64.TRYWAIT P0, [R6+URZ], R5 ;  /* 0x00000005060075a7 */ /* 0x001064000800017f */
[----:B-1----:R-:W-:Y:S05]  /*64b0*/  @!P0 NANOSLEEP.SYNCS 0x989680 ;  /* 0x009896800000895d */ /* 0x002fea0003900000 */
[----:B------:R-:W1:Y:S02]  /*64c0*/  @!P0 SYNCS.PHASECHK.TRANS64 P0, [R6+URZ], R5 ;  /* 0x00000005060085a7 */ /* 0x000e64000800007f */
[----:B-1----:R-:W-:Y:S05]  /*64d0*/  @!P0 BRA `(.L_x_127) ;  /* 0xfffffffc00f08947 */ /* 0x002fea000383ffff */
[----:B------:R-:W-:Y:S05]  /*64e0*/  BRA `(.L_x_152) ;  /* 0xfffffff400387947 */ /* 0x000fea000383ffff */
.L_x_128:
[----:B0-----:R0:W1:Y:S02]  /*64f0*/  SYNCS.PHASECHK.TRANS64.TRYWAIT P0, [R9+URZ], R4 ;  /* 0x00000004090075a7 */ /* 0x001064000800017f */
[----:B-1----:R-:W-:Y:S05]  /*6500*/  @!P0 NANOSLEEP.SYNCS 0x989680 ;  /* 0x009896800000895d */ /* 0x002fea0003900000 */
[----:B------:R-:W1:Y:S02]  /*6510*/  @!P0 SYNCS.PHASECHK.TRANS64 P0, [R9+URZ], R4 ;  /* 0x00000004090085a7 */ /* 0x000e64000800007f */
[----:B-1----:R-:W-:Y:S05]  /*6520*/  @!P0 BRA `(.L_x_128) ;  /* 0xfffffffc00f08947 */ /* 0x002fea000383ffff */
[----:B------:R-:W-:Y:S05]  /*6530*/  BRA `(.L_x_153) ;  /* 0xfffffff400487947 */ /* 0x000fea000383ffff */
.L_x_129:
[----:B0-----:R0:W1:Y:S02]  /*6540*/  SYNCS.PHASECHK.TRANS64.TRYWAIT P0, [R6+URZ], R5 ;  /* 0x00000005060075a7 */ /* 0x001064000800017f */
[----:B-1----:R-:W-:Y:S05]  /*6550*/  @!P0 NANOSLEEP.SYNCS 0x989680 ;  /* 0x009896800000895d */ /* 0x002fea0003900000 */
[----:B------:R-:W1:Y:S02]  /*6560*/  @!P0 SYNCS.PHASECHK.TRANS64 P0, [R6+URZ], R5 ;  /* 0x00000005060085a7 */ /* 0x000e64000800007f */
[----:B-1----:R-:W-:Y:S05]  /*6570*/  @!P0 BRA `(.L_x_129) ;  /* 0xfffffffc00f08947 */ /* 0x002fea000383ffff */
[----:B------:R-:W-:Y:S05]  /*6580*/  BRA `(.L_x_154) ;  /* 0xfffffff400587947 */ /* 0x000fea000383ffff */
.L_x_130:
[----:B0-----:R0:W1:Y:S02]  /*6590*/  SYNCS.PHASECHK.TRANS64.TRYWAIT P0, [R9+URZ], R4 ;  /* 0x00000004090075a7 */ /* 0x001064000800017f */
[----:B-1----:R-:W-:Y:S05]  /*65a0*/  @!P0 NANOSLEEP.SYNCS 0x989680 ;  /* 0x009896800000895d */ /* 0x002fea0003900000 */
[----:B------:R-:W1:Y:S02]  /*65b0*/  @!P0 SYNCS.PHASECHK.TRANS64 P0, [R9+URZ], R4 ;  /* 0x00000004090085a7 */ /* 0x000e64000800007f */
[----:B-1----:R-:W-:Y:S05]  /*65c0*/  @!P0 BRA `(.L_x_130) ;  /* 0xfffffffc00f08947 */ /* 0x002fea000383ffff */
[----:B------:R-:W-:Y:S05]  /*65d0*/  BRA `(.L_x_155) ;  /* 0xfffffff400687947 */ /* 0x000fea000383ffff */
.L_x_131:
[----:B0-----:R0:W1:Y:S02]  /*65e0*/  SYNCS.PHASECHK.TRANS64.TRYWAIT P0, [R6+URZ], R5 ;  /* 0x00000005060075a7 */ /* 0x001064000800017f */
[----:B-1----:R-:W-:Y:S05]  /*65f0*/  @!P0 NANOSLEEP.SYNCS 0x989680 ;  /* 0x009896800000895d */ /* 0x002fea0003900000 */
[----:B------:R-:W1:Y:S02]  /*6600*/  @!P0 SYNCS.PHASECHK.TRANS64 P0, [R6+URZ], R5 ;  /* 0x00000005060085a7 */ /* 0x000e64000800007f */
[----:B-1----:R-:W-:Y:S05]  /*6610*/  @!P0 BRA `(.L_x_131) ;  /* 0xfffffffc00f08947 */ /* 0x002fea000383ffff */
[----:B------:R-:W-:Y:S05]  /*6620*/  BRA `(.L_x_156) ;  /* 0xfffffff400787947 */ /* 0x000fea000383ffff */
.L_x_132:
[----:B0-----:R0:W1:Y:S02]  /*6630*/  SYNCS.PHASECHK.TRANS64.TRYWAIT P0, [R9+URZ], R4 ;  /* 0x00000004090075a7 */ /* 0x001064000800017f */
[----:B-1----:R-:W-:Y:S05]  /*6640*/  @!P0 NANOSLEEP.SYNCS 0x989680 ;  /* 0x009896800000895d */ /* 0x002fea0003900000 */
[----:B------:R-:W1:Y:S02]  /*6650*/  @!P0 SYNCS.PHASECHK.TRANS64 P0, [R9+URZ], R4 ;  /* 0x00000004090085a7 */ /* 0x000e64000800007f */
[----:B-1----:R-:W-:Y:S05]  /*6660*/  @!P0 BRA `(.L_x_132) ;  /* 0xfffffffc00f08947 */ /* 0x002fea000383ffff */
[----:B------:R-:W-:Y:S05]  /*6670*/  BRA `(.L_x_157) ;  /* 0xfffffff400887947 */ /* 0x000fea000383ffff */
.L_x_133:
[----:B0-----:R0:W1:Y:S02]  /*6680*/  SYNCS.PHASECHK.TRANS64.TRYWAIT P0, [R6+URZ], R5 ;  /* 0x00000005060075a7 */ /* 0x001064000800017f */
[----:B-1----:R-:W-:Y:S05]  /*6690*/  @!P0 NANOSLEEP.SYNCS 0x989680 ;  /* 0x009896800000895d */ /* 0x002fea0003900000 */
[----:B------:R-:W1:Y:S02]  /*66a0*/  @!P0 SYNCS.PHASECHK.TRANS64 P0, [R6+URZ], R5 ;  /* 0x00000005060085a7 */ /* 0x000e64000800007f */
[----:B-1----:R-:W-:Y:S05]  /*66b0*/  @!P0 BRA `(.L_x_133) ;  /* 0xfffffffc00f08947 */ /* 0x002fea000383ffff */
[----:B------:R-:W-:Y:S05]  /*66c0*/  BRA `(.L_x_158) ;  /* 0xfffffff400987947 */ /* 0x000fea000383ffff */
.L_x_134:
[----:B0-----:R0:W1:Y:S02]  /*66d0*/  SYNCS.PHASECHK.TRANS64.TRYWAIT P0, [R9+URZ], R4 ;  /* 0x00000004090075a7 */ /* 0x001064000800017f */
[----:B-1----:R-:W-:Y:S05]  /*66e0*/  @!P0 NANOSLEEP.SYNCS 0x989680 ;  /* 0x009896800000895d */ /* 0x002fea0003900000 */
[----:B------:R-:W1:Y:S02]  /*66f0*/  @!P0 SYNCS.PHASECHK.TRANS64 P0, [R9+URZ], R4 ;  /* 0x00000004090085a7 */ /* 0x000e64000800007f */
[----:B-1----:R-:W-:Y:S05]  /*6700*/  @!P0 BRA `(.L_x_134) ;  /* 0xfffffffc00f08947 */ /* 0x002fea000383ffff */
[----:B------:R-:W-:Y:S05]  /*6710*/  BRA `(.L_x_159) ;  /* 0xfffffff400a87947 */ /* 0x000fea000383ffff */
.L_x_135:
[----:B0-----:R0:W1:Y:S02]  /*6720*/  SYNCS.PHASECHK.TRANS64.TRYWAIT P0, [R6+URZ], R5 ;  /* 0x00000005060075a7 */ /* 0x001064000800017f */
[----:B-1----:R-:W-:Y:S05]  /*6730*/  @!P0 NANOSLEEP.SYNCS 0x989680 ;  /* 0x009896800000895d */ /* 0x002fea0003900000 */
[----:B------:R-:W1:Y:S02]  /*6740*/  @!P0 SYNCS.PHASECHK.TRANS64 P0, [R6+URZ], R5 ;  /* 0x00000005060085a7 */ /* 0x000e64000800007f */
[----:B-1----:R-:W-:Y:S05]  /*6750*/  @!P0 BRA `(.L_x_135) ;  /* 0xfffffffc00f08947 */ /* 0x002fea000383ffff */
[----:B------:R-:W-:Y:S05]  /*6760*/  BRA `(.L_x_160) ;  /* 0xfffffff400b87947 */ /* 0x000fea000383ffff */
.L_x_136:
[----:B0-----:R0:W1:Y:S02]  /*6770*/  SYNCS.PHASECHK.TRANS64.TRYWAIT P0, [R9+URZ], R4 ;  /* 0x00000004090075a7 */ /* 0x001064000800017f */
[----:B-1----:R-:W-:Y:S05]  /*6780*/  @!P0 NANOSLEEP.SYNCS 0x989680 ;  /* 0x009896800000895d */ /* 0x002fea0003900000 */
[----:B------:R-:W1:Y:S02]  /*6790*/  @!P0 SYNCS.PHASECHK.TRANS64 P0, [R9+URZ], R4 ;  /* 0x00000004090085a7 */ /* 0x000e64000800007f */
[----:B-1----:R-:W-:Y:S05]  /*67a0*/  @!P0 BRA `(.L_x_136) ;  /* 0xfffffffc00f08947 */ /* 0x002fea000383ffff */
[----:B------:R-:W-:Y:S05]  /*67b0*/  BRA `(.L_x_161) ;  /* 0xfffffff400c87947 */ /* 0x000fea000383ffff */
.L_x_137:
[----:B0-----:R0:W1:Y:S02]  /*67c0*/  SYNCS.PHASECHK.TRANS64.TRYWAIT P0, [R6+URZ], R5 ;  /* 0x00000005060075a7 */ /* 0x001064000800017f */
[----:B-1----:R-:W-:Y:S05]  /*67d0*/  @!P0 NANOSLEEP.SYNCS 0x989680 ;  /* 0x009896800000895d */ /* 0x002fea0003900000 */
[----:B------:R-:W1:Y:S02]  /*67e0*/  @!P0 SYNCS.PHASECHK.TRANS64 P0, [R6+URZ], R5 ;  /* 0x00000005060085a7 */ /* 0x000e64000800007f */
[----:B-1----:R-:W-:Y:S05]  /*67f0*/  @!P0 BRA `(.L_x_137) ;  /* 0xfffffffc00f08947 */ /* 0x002fea000383ffff */
[----:B------:R-:W-:Y:S05]  /*6800*/  BRA `(.L_x_162) ;  /* 0xfffffff400d87947 */ /* 0x000fea000383ffff */
.L_x_138:
[----:B0-----:R0:W1:Y:S02]  /*6810*/  SYNCS.PHASECHK.TRANS64.TRYWAIT P0, [R9+URZ], R4 ;  /* 0x00000004090075a7 */ /* 0x001064000800017f */
[----:B-1----:R-:W-:Y:S05]  /*6820*/  @!P0 NANOSLEEP.SYNCS 0x989680 ;  /* 0x009896800000895d */ /* 0x002fea0003900000 */
[----:B------:R-:W1:Y:S02]  /*6830*/  @!P0 SYNCS.PHASECHK.TRANS64 P0, [R9+URZ], R4 ;  /* 0x00000004090085a7 */ /* 0x000e64000800007f */
[----:B-1----:R-:W-:Y:S05]  /*6840*/  @!P0 BRA `(.L_x_138) ;  /* 0xfffffffc00f08947 */ /* 0x002fea000383ffff */
[----:B------:R-:W-:Y:S05]  /*6850*/  BRA `(.L_x_163) ;  /* 0xfffffff400e87947 */ /* 0x000fea000383ffff */
.L_x_139:
[----:B0-----:R0:W1:Y:S02]  /*6860*/  SYNCS.PHASECHK.TRANS64.TRYWAIT P0, [R6+URZ], R5 ;  /* 0x00000005060075a7 */ /* 0x001064000800017f */
[----:B-1----:R-:W-:Y:S05]  /*6870*/  @!P0 NANOSLEEP.SYNCS 0x989680 ;  /* 0x009896800000895d */ /* 0x002fea0003900000 */
[----:B------:R-:W1:Y:S02]  /*6880*/  @!P0 SYNCS.PHASECHK.TRANS64 P0, [R6+URZ], R5 ;  /* 0x00000005060085a7 */ /* 0x000e64000800007f */
[----:B-1----:R-:W-:Y:S05]  /*6890*/  @!P0 BRA `(.L_x_139) ;  /* 0xfffffffc00f08947 */ /* 0x002fea000383ffff */
[----:B------:R-:W-:Y:S05]  /*68a0*/  BRA `(.L_x_164) ;  /* 0xfffffff400f87947 */ /* 0x000fea000383ffff */
.L_x_140:
[----:B0-----:R0:W1:Y:S02]  /*68b0*/  SYNCS.PHASECHK.TRANS64.TRYWAIT P0, [R9+URZ], R4 ;  /* 0x00000004090075a7 */ /* 0x001064000800017f */
[----:B-1----:R-:W-:Y:S05]  /*68c0*/  @!P0 NANOSLEEP.SYNCS 0x989680 ;  /* 0x009896800000895d */ /* 0x002fea0003900000 */
[----:B------:R-:W1:Y:S02]  /*68d0*/  @!P0 SYNCS.PHASECHK.TRANS64 P0, [R9+URZ], R4 ;  /* 0x00000004090085a7 */ /* 0x000e64000800007f */
[----:B-1----:R-:W-:Y:S05]  /*68e0*/  @!P0 BRA `(.L_x_140) ;  /* 0xfffffffc00f08947 */ /* 0x002fea000383ffff */
[----:B------:R-:W-:Y:S05]  /*68f0*/  BRA `(.L_x_165) ;  /* 0xfffffff800087947 */ /* 0x000fea000383ffff */
.L_x_141:
[----:B-1----:R1:W2:Y:S02]  /*6900*/  SYNCS.PHASECHK.TRANS64.TRYWAIT P0, [R6+URZ], R5 ;  /* 0x00000005060075a7 */ /* 0x0022a4000800017f */
[----:B--2---:R-:W-:Y:S05]  /*6910*/  @!P0 NANOSLEEP.SYNCS 0x989680 ;  /* 0x009896800000895d */ /* 0x004fea0003900000 */
[----:B------:R-:W2:Y:S02]  /*6920*/  @!P0 SYNCS.PHASECHK.TRANS64 P0, [R6+URZ], R5 ;  /* 0x00000005060085a7 */ /* 0x000ea4000800007f */
[----:B--2---:R-:W-:Y:S05]  /*6930*/  @!P0 BRA `(.L_x_141) ;  /* 0xfffffffc00f08947 */ /* 0x004fea000383ffff */
[----:B------:R-:W-:Y:S05]  /*6940*/  BRA `(.L_x_166) ;  /* 0xfffffff800107947 */ /* 0x000fea000383ffff */
.L_x_167:
[----:B------:R-:W-:-:S00]  /*6950*/  BRA `(.L_x_167) ;  /* 0xfffffffc00fc7947 */ /* 0x000fc0000383ffff */
[----:B------:R-:W-:-:S00]  /*6960*/  NOP ;  /* 0x0000000000007918 */ /* 0x000fc00000000000 */
        /* <DEDUP_REMOVED lines=9> */
.L_x_168:


//--------------------- .nv.global.init           --------------------------
	.section	.nv.global.init,"aw",@progbits
.nv.global.init:
	.type		$str$22,@object
	.size		$str$22,($str$23 - $str$22)
$str$22:
        /*0000*/ 	.byte	0x6b, 0x5f, 0x74, 0x69, 0x6c, 0x65, 0x5f, 0x63, 0x6f, 0x75, 0x6e, 0x74, 0x20, 0x3e, 0x3d, 0x20
        /*0010*/ 	.byte	0x31, 0x00
	.type		$str$23,@object
	.size		$str$23,(__unnamed_1 - $str$23)
$str$23:
        /*0012*/ 	.byte	0x2f, 0x74, 0x6d, 0x70, 0x2f, 0x63, 0x75, 0x74, 0x6c, 0x61, 0x73, 0x73, 0x5f, 0x73, 0x77, 0x65
        /*0022*/ 	.byte	0x65, 0x70, 0x5f, 0x73, 0x72, 0x63, 0x2f, 0x69, 0x6e, 0x63, 0x6c, 0x75, 0x64, 0x65, 0x2f, 0x63
        /*0032*/ 	.byte	0x75, 0x74, 0x6c, 0x61, 0x73, 0x73, 0x2f, 0x67, 0x65, 0x6d, 0x6d, 0x2f, 0x63, 0x6f, 0x6c, 0x6c
        /*0042*/ 	.byte	0x65, 0x63, 0x74, 0x69, 0x76, 0x65, 0x2f, 0x73, 0x6d, 0x39, 0x30, 0x5f, 0x6d, 0x6d, 0x61, 0x5f
        /*0052*/ 	.byte	0x74, 0x6d, 0x61, 0x5f, 0x67, 0x6d, 0x6d, 0x61, 0x5f, 0x73, 0x73, 0x5f, 0x77, 0x61, 0x72, 0x70
        /*0062*/ 	.byte	0x73, 0x70, 0x65, 0x63, 0x69, 0x61, 0x6c, 0x69, 0x7a, 0x65, 0x64, 0x2e, 0x68, 0x70, 0x70, 0x00
	.type		__unnamed_1,@object
	.size		__unnamed_1,(.L_0 - __unnamed_1)
__unnamed_1:
        /*0072*/ 	.byte	0x76, 0x6f, 0x69, 0x64, 0x20, 0x63, 0x75, 0x74, 0x6c, 0x61, 0x73, 0x73, 0x3a, 0x3a, 0x67, 0x65
        /* <DEDUP_REMOVED lines=173> */
        /*0b52*/ 	.byte	0x00
.L_0:


//--------------------- .nv.shared._ZN7cutlass13device_kernelINS_4gemm6kernel13GemmUniversalIN4cute5tupleIJiiiiEEENS1_10collective13CollectiveMmaINS1_34MainloopSm90TmaGmmaWarpSpecializedILi18ENS5_IJNS4_1CILi4EEENSA_ILi2EEENSA_ILi1EEEEEENS1_35KernelTmaWarpSpecializedCooperativeEEENS5_IJNSA_ILi128EEENSA_ILi64EEESI_EEEaNS5_IJlSD_lEEEaSK_NS4_8TiledMMAINS4_8MMA_AtomIJNS4_4SM904GMMA26MMA_64x64x32_S32S8S8_SS_TNEEEENS4_6LayoutINS5_IJSC_SD_SD_EEENS5_IJSD_NSA_ILi0EEEST_EEEEENS5_IJNS4_10UnderscoreESW_SW_EEEEENS4_23SM90_TMA_LOAD_MULTICASTENS4_14ComposedLayoutINS4_7SwizzleILi2ELi4ELi3EEENS4_18smem_ptr_flag_bitsILi8EEENSR_INS5_IJNSA_ILi8EEESI_EEENS5_IJSI_SD_EEEEEEEvNS4_8identityESZ_S19_vS1A_EENS_8epilogue10collective6detail29Sm90TmaWarpSpecializedAdapterINS1D_15DefaultEpilogueIaSK_SK_NS1C_6thread17LinearCombinationIaLi1EiiLNS1H_9ScaleType4KindE0ELNS_15FloatRoundStyleE2EaEENS1_15EpilogueDefaultEEEEEvvEEEEvNT_6ParamsE --------------------------
	.section	.nv.shared._ZN7cutlass13device_kernelINS_4gemm6kernel13GemmUniversalIN4cute5tupleIJiiiiEEENS1_10collective13CollectiveMmaINS1_34MainloopSm90TmaGmmaWarpSpecializedILi18ENS5_IJNS4_1CILi4EEENSA_ILi2EEENSA_ILi1EEEEEENS1_35KernelTmaWarpSpecializedCooperativeEEENS5_IJNSA_ILi128EEENSA_ILi64EEESI_EEEaNS5_IJlSD_lEEEaSK_NS4_8TiledMMAINS4_8MMA_AtomIJNS4_4SM904GMMA26MMA_64x64x32_S32S8S8_SS_TNEEEENS4_6LayoutINS5_IJSC_SD_SD_EEENS5_IJSD_NSA_ILi0EEEST_EEEEENS5_IJNS4_10UnderscoreESW_SW_EEEEENS4_23SM90_TMA_LOAD_MULTICASTENS4_14ComposedLayoutINS4_7SwizzleILi2ELi4ELi3EEENS4_18smem_ptr_flag_bitsILi8EEENSR_INS5_IJNSA_ILi8EEESI_EEENS5_IJSI_SD_EEEEEEEvNS4_8identityESZ_S19_vS1A_EENS_8epilogue10collective6detail29Sm90TmaWarpSpecializedAdapterINS1D_15DefaultEpilogueIaSK_SK_NS1C_6thread17LinearCombinationIaLi1EiiLNS1H_9ScaleType4KindE0ELNS_15FloatRoundStyleE2EaEENS1_15EpilogueDefaultEEEEEvvEEEEvNT_6ParamsE,"aw",@nobits
	.sectionflags	@""
	.align	16
	.zero		1024


//--------------------- .nv.shared.reserved.0     --------------------------
	.section	.nv.shared.reserved.0,"aw",@nobits
	.weak		__nv_reservedSMEM_offset_0_alias
	.size		__nv_reservedSMEM_offset_0_alias, 0, 0
	.other		__nv_reservedSMEM_offset_0_alias,@"STO_CUDA_RESERVED_SHARED STV_DEFAULT"
__nv_reservedSMEM_offset_0_alias:
	.zero		0


//--------------------- .nv.global                --------------------------
	.section	.nv.global,"aw",@nobits
.nv.global:
	.type		_ZN40_INTERNAL_19ebd07f_4_k_cu_7debc9e0_197974cute1_E,@object
	.size		_ZN40_INTERNAL_19ebd07f_4_k_cu_7debc9e0_197974cute1_E,(_ZN40_INTERNAL_19ebd07f_4_k_cu_7debc9e0_197974cuda3std3__45__cpo6cbeginE - _ZN40_INTERNAL_19ebd07f_4_k_cu_7debc9e0_197974cute1_E)
_ZN40_INTERNAL_19ebd07f_4_k_cu_7debc9e0_197974cute1_E:
	.zero		1
	.type		_ZN40_INTERNAL_19ebd07f_4_k_cu_7debc9e0_197974cuda3std3__45__cpo6cbeginE,@object
	.size		_ZN40_INTERNAL_19ebd07f_4_k_cu_7debc9e0_197974cuda3std3__45__cpo6cbeginE,(_ZN40_INTERNAL_19ebd07f_4_k_cu_7debc9e0_197974cuda3std3__48in_placeE - _ZN40_INTERNAL_19ebd07f_4_k_cu_7debc9e0_197974cuda3std3__45__cpo6cbeginE)
_ZN40_INTERNAL_19ebd07f_4_k_cu_7debc9e0_197974cuda3std3__45__cpo6cbeginE:
	.zero		1
	.type		_ZN40_INTERNAL_19ebd07f_4_k_cu_7debc9e0_197974cuda3std3__48in_placeE,@object
	.size		_ZN40_INTERNAL_19ebd07f_4_k_cu_7debc9e0_197974cuda3std3__48in_placeE,(_ZN40_INTERNAL_19ebd07f_4_k_cu_7debc9e0_197974cuda3std6ranges3__45__cpo9iter_moveE - _ZN40_INTERNAL_19ebd07f_4_k_cu_7debc9e0_197974cuda3std3__48in_placeE)
_ZN40_INTERNAL_19ebd07f_4_k_cu_7debc9e0_197974cuda3std3__48in_placeE:
	.zero		1
	.type		_ZN40_INTERNAL_19ebd07f_4_k_cu_7debc9e0_197974cuda3std6ranges3__45__cpo9iter_moveE,@object
	.size		_ZN40_INTERNAL_19ebd07f_4_k_cu_7debc9e0_197974cuda3std6ranges3__45__cpo9iter_moveE,(_ZN40_INTERNAL_19ebd07f_4_k_cu_7debc9e0_197974cuda3std3__45__cpo5beginE - _ZN40_INTERNAL_19ebd07f_4_k_cu_7debc9e0_197974cuda3std6ranges3__45__cpo9iter_moveE)
_ZN40_INTERNAL_19ebd07f_4_k_cu_7debc9e0_197974cuda3std6ranges3__45__cpo9iter_moveE:
	.zero		1
	.type		_ZN40_INTERNAL_19ebd07f_4_k_cu_7debc9e0_197974cuda3std3__45__cpo5beginE,@object
	.size		_ZN40_INTERNAL_19ebd07f_4_k_cu_7debc9e0_197974cuda3std3__45__cpo5beginE,(_ZN40_INTERNAL_19ebd07f_4_k_cu_7debc9e0_197974cuda3std3__442_GLOBAL__N__19ebd07f_4_k_cu_7debc9e0_197976ignoreE - _ZN40_INTERNAL_19ebd07f_4_k_cu_7debc9e0_197974cuda3std3__45__cpo5beginE)
_ZN40_INTERNAL_19ebd07f_4_k_cu_7debc9e0_197974cuda3std3__45__cpo5beginE:
	.zero		1
	.type		_ZN40_INTERNAL_19ebd07f_4_k_cu_7debc9e0_197974cuda3std3__442_GLOBAL__N__19ebd07f_4_k_cu_7debc9e0_197976ignoreE,@object
	.size		_ZN40_INTERNAL_19ebd07f_4_k_cu_7debc9e0_197974cuda3std3__442_GLOBAL__N__19ebd07f_4_k_cu_7debc9e0_197976ignoreE,(_ZN40_INTERNAL_19ebd07f_4_k_cu_7debc9e0_197974cute7productE - _ZN40_INTERNAL_19ebd07f_4_k_cu_7debc9e0_197974cuda3std3__442_GLOBAL__N__19ebd07f_4_k_cu_7debc9e0_197976ignoreE)
_ZN40_INTERNAL_19ebd07f_4_k_cu_7debc9e0_197974cuda3std3__442_GLOBAL__N__19ebd07f_4_k_cu_7debc9e0_197976ignoreE:
	.zero		1
	.type		_ZN40_INTERNAL_19ebd07f_4_k_cu_7debc9e0_197974cute7productE,@object
	.size		_ZN40_INTERNAL_19ebd07f_4_k_cu_7debc9e0_197974cute7productE,(_ZN40_INTERNAL_19ebd07f_4_k_cu_7debc9e0_197974cuda3std3__45__cpo3endE - _ZN40_INTERNAL_19ebd07f_4_k_cu_7debc9e0_197974cute7productE)
_ZN40_INTERNAL_19ebd07f_4_k_cu_7debc9e0_197974cute7productE:
	.zero		1
	.type		_ZN40_INTERNAL_19ebd07f_4_k_cu_7debc9e0_197974cuda3std3__45__cpo3endE,@object
	.size		_ZN40_INTERNAL_19ebd07f_4_k_cu_7debc9e0_197974cuda3std3__45__cpo3endE,(_ZN40_INTERNAL_19ebd07f_4_k_cu_7debc9e0_197974cuda3std3__419piecewise_constructE - _ZN40_INTERNAL_19ebd07f_4_k_cu_7debc9e0_197974cuda3std3__45__cpo3endE)
_ZN40_INTERNAL_19ebd07f_4_k_cu_7debc9e0_197974cuda3std3__45__cpo3endE:
	.zero		1
	.type		_ZN40_INTERNAL_19ebd07f_4_k_cu_7debc9e0_197974cuda3std3__419piecewise_constructE,@object
	.size		_ZN40_INTERNAL_19ebd07f_4_k_cu_7debc9e0_197974cuda3std3__419piecewise_constructE,(_ZN40_INTERNAL_19ebd07f_4_k_cu_7debc9e0_197974cuda3std3__45__cpo4cendE - _ZN40_INTERNAL_19ebd07f_4_k_cu_7debc9e0_197974cuda3std3__419piecewise_constructE)
_ZN40_INTERNAL_19ebd07f_4_k_cu_7debc9e0_197974cuda3std3__419piecewise_constructE:
	.zero		1
	.type		_ZN40_INTERNAL_19ebd07f_4_k_cu_7debc9e0_197974cuda3std3__45__cpo4cendE,@object
	.size		_ZN40_INTERNAL_19ebd07f_4_k_cu_7debc9e0_197974cuda3std3__45__cpo4cendE,(_ZN40_INTERNAL_19ebd07f_4_k_cu_7debc9e0_197974cuda3std6ranges3__45__cpo4swapE - _ZN40_INTERNAL_19ebd07f_4_k_cu_7debc9e0_197974cuda3std3__45__cpo4cendE)
_ZN40_INTERNAL_19ebd07f_4_k_cu_7debc9e0_197974cuda3std3__45__cpo4cendE:
	.zero		1
	.type		_ZN40_INTERNAL_19ebd07f_4_k_cu_7debc9e0_197974cuda3std6ranges3__45__cpo4swapE,@object
	.size		_ZN40_INTERNAL_19ebd07f_4_k_cu_7debc9e0_197974cuda3std6ranges3__45__cpo4swapE,(.L_8 - _ZN40_INTERNAL_19ebd07f_4_k_cu_7debc9e0_197974cuda3std6ranges3__45__cpo4swapE)
_ZN40_INTERNAL_19ebd07f_4_k_cu_7debc9e0_197974cuda3std6ranges3__45__cpo4swapE:
	.zero		1
.L_8:


//--------------------- .nv.constant0._ZN7cutlass13device_kernelINS_4gemm6kernel13GemmUniversalIN4cute5tupleIJiiiiEEENS1_10collective13CollectiveMmaINS1_34MainloopSm90TmaGmmaWarpSpecializedILi18ENS5_IJNS4_1CILi4EEENSA_ILi2EEENSA_ILi1EEEEEENS1_35KernelTmaWarpSpecializedCooperativeEEENS5_IJNSA_ILi128EEENSA_ILi64EEESI_EEEaNS5_IJlSD_lEEEaSK_NS4_8TiledMMAINS4_8MMA_AtomIJNS4_4SM904GMMA26MMA_64x64x32_S32S8S8_SS_TNEEEENS4_6LayoutINS5_IJSC_SD_SD_EEENS5_IJSD_NSA_ILi0EEEST_EEEEENS5_IJNS4_10UnderscoreESW_SW_EEEEENS4_23SM90_TMA_LOAD_MULTICASTENS4_14ComposedLayoutINS4_7SwizzleILi2ELi4ELi3EEENS4_18smem_ptr_flag_bitsILi8EEENSR_INS5_IJNSA_ILi8EEESI_EEENS5_IJSI_SD_EEEEEEEvNS4_8identityESZ_S19_vS1A_EENS_8epilogue10collective6detail29Sm90TmaWarpSpecializedAdapterINS1D_15DefaultEpilogueIaSK_SK_NS1C_6thread17LinearCombinationIaLi1EiiLNS1H_9ScaleType4KindE0ELNS_15FloatRoundStyleE2EaEENS1_15EpilogueDefaultEEEEEvvEEEEvNT_6ParamsE --------------------------
	.section	.nv.constant0._ZN7cutlass13device_kernelINS_4gemm6kernel13GemmUniversalIN4cute5tupleIJiiiiEEENS1_10collective13CollectiveMmaINS1_34MainloopSm90TmaGmmaWarpSpecializedILi18ENS5_IJNS4_1CILi4EEENSA_ILi2EEENSA_ILi1EEEEEENS1_35KernelTmaWarpSpecializedCooperativeEEENS5_IJNSA_ILi128EEENSA_ILi64EEESI_EEEaNS5_IJlSD_lEEEaSK_NS4_8TiledMMAINS4_8MMA_AtomIJNS4_4SM904GMMA26MMA_64x64x32_S32S8S8_SS_TNEEEENS4_6LayoutINS5_IJSC_SD_SD_EEENS5_IJSD_NSA_ILi0EEEST_EEEEENS5_IJNS4_10UnderscoreESW_SW_EEEEENS4_23SM90_TMA_LOAD_MULTICASTENS4_14ComposedLayoutINS4_7SwizzleILi2ELi4ELi3EEENS4_18smem_ptr_flag_bitsILi8EEENSR_INS5_IJNSA_ILi8EEESI_EEENS5_IJSI_SD_EEEEEEEvNS4_8identityESZ_S19_vS1A_EENS_8epilogue10collective6detail29Sm90TmaWarpSpecializedAdapterINS1D_15DefaultEpilogueIaSK_SK_NS1C_6thread17LinearCombinationIaLi1EiiLNS1H_9ScaleType4KindE0ELNS_15FloatRoundStyleE2EaEENS1_15EpilogueDefaultEEEEEvvEEEEvNT_6ParamsE,"a",@progbits
	.sectionflags	@""
	.align	4
.nv.constant0._ZN7cutlass13device_kernelINS_4gemm6kernel13GemmUniversalIN4cute5tupleIJiiiiEEENS1_10collective13CollectiveMmaINS1_34MainloopSm90TmaGmmaWarpSpecializedILi18ENS5_IJNS4_1CILi4EEENSA_ILi2EEENSA_ILi1EEEEEENS1_35KernelTmaWarpSpecializedCooperativeEEENS5_IJNSA_ILi128EEENSA_ILi64EEESI_EEEaNS5_IJlSD_lEEEaSK_NS4_8TiledMMAINS4_8MMA_AtomIJNS4_4SM904GMMA26MMA_64x64x32_S32S8S8_SS_TNEEEENS4_6LayoutINS5_IJSC_SD_SD_EEENS5_IJSD_NSA_ILi0EEEST_EEEEENS5_IJNS4_10UnderscoreESW_SW_EEEEENS4_23SM90_TMA_LOAD_MULTICASTENS4_14ComposedLayoutINS4_7SwizzleILi2ELi4ELi3EEENS4_18smem_ptr_flag_bitsILi8EEENSR_INS5_IJNSA_ILi8EEESI_EEENS5_IJSI_SD_EEEEEEEvNS4_8identityESZ_S19_vS1A_EENS_8epilogue10collective6detail29Sm90TmaWarpSpecializedAdapterINS1D_15DefaultEpilogueIaSK_SK_NS1C_6thread17LinearCombinationIaLi1EiiLNS1H_9ScaleType4KindE0ELNS_15FloatRoundStyleE2EaEENS1_15EpilogueDefaultEEEEEvvEEEEvNT_6ParamsE:
	.zero		1664


//--------------------- SYMBOLS --------------------------

	.type		.nv.reservedSmem.offset0,@object
	.size		.nv.reservedSmem.offset0,0x4
	.type		__assertfail,@function
